def gluon_wgmma(
    a_ptr,
    b_ptr,
    c_ptr,
    M,
    N,
    K,
    stride_am,
    stride_bk,
    stride_cm,
    BLOCK_M: gl.constexpr,
    BLOCK_N: gl.constexpr,
    BLOCK_K: gl.constexpr,
    DTYPE: gl.constexpr,
    A_LAYOUT: gl.constexpr,
    B_LAYOUT: gl.constexpr,
    C_LAYOUT: gl.constexpr,
    B_SHAPE: gl.constexpr,
    TRANS_B: gl.constexpr,
    NUM_BUFFERS: gl.constexpr,
    NUM_WARPS: gl.constexpr,
):
    a_desc = tma.make_tensor_descriptor(
        a_ptr, [M, K], [stride_am, 1], [BLOCK_M, BLOCK_K], A_LAYOUT
    )
    b_desc = tma.make_tensor_descriptor(
        b_ptr,
        [N, K] if TRANS_B else [K, N],
        [stride_bk, 1],
        B_SHAPE,
        B_LAYOUT,
    )
    c_desc = tma.make_tensor_descriptor(
        c_ptr, [M, N], [stride_cm, 1], [BLOCK_M, BLOCK_N], C_LAYOUT
    )

    a_bufs = gl.allocate_shared_memory(
        DTYPE, [NUM_BUFFERS, BLOCK_M, BLOCK_K], A_LAYOUT
    )
    b_bufs = gl.allocate_shared_memory(DTYPE, [NUM_BUFFERS] + B_SHAPE, B_LAYOUT)

    pid_m = gl.program_id(0)
    pid_n = gl.program_id(1)
    off_m = pid_m * BLOCK_M
    off_n = pid_n * BLOCK_N

    mma_layout: gl.constexpr = pick_wgmma_layout(DTYPE, BLOCK_M, BLOCK_N, NUM_WARPS)
    acc = warpgroup_mma_init(
        gl.zeros((BLOCK_M, BLOCK_N), dtype=gl.float32, layout=mma_layout)
    )

    bars = gl.allocate_shared_memory(
        gl.int64, [NUM_BUFFERS, 1], mbarrier.MBarrierLayout()
    )
    for i in gl.static_range(NUM_BUFFERS):
        mbarrier.init(bars.index(i), count=1)
    idx = 0
    phase = 0

    for k in range(0, K, BLOCK_K):
        a = a_bufs.index(idx)
        b = b_bufs.index(idx)
        bar = bars.index(idx)
        mbarrier.expect(bar, a_desc.block_type.nbytes + b_desc.block_type.nbytes)
        tma.async_copy_global_to_shared(a_desc, [off_m, k], bar, a)
        tma.async_copy_global_to_shared(
            b_desc, [off_n, k] if TRANS_B else [k, off_n], bar, b
        )
        mbarrier.wait(bar, phase=phase)

        if TRANS_B:
            b = b.permute((1, 0))
        acc = warpgroup_mma_wait(num_outstanding=0, deps=(acc,))
        acc = warpgroup_mma(a, b, acc, is_async=True)

        idx += 1
        if idx == NUM_BUFFERS:
            idx = 0
            phase ^= 1

    acc = warpgroup_mma_wait(num_outstanding=0, deps=(acc,))
    for i in gl.static_range(NUM_BUFFERS):
        mbarrier.invalidate(bars.index(i))

    c_smem = gl.allocate_shared_memory(DTYPE, [BLOCK_M, BLOCK_N], C_LAYOUT)
    c_smem.store(acc.to(DTYPE))
    fence_async_shared()
    tma.async_copy_shared_to_global(c_desc, [off_m, off_n], c_smem)
    tma.store_wait(pendings=0)

# config = {"BLOCK_K": 128, "BLOCK_M": 128, "BLOCK_N": 256, "arch": "sm_90", "dtype": "bf16", "num_buffers": 1, "num_warps": 4, "trans_b": 1}
# arch = sm_90


// ===== COMPILED SASS (sm_90a) =====

	.target	sm_90a

	.elftype	@"ET_EXEC"


//--------------------- .note.nv.tkinfo           --------------------------
	.section	.note.nv.tkinfo,"",@"SHT_NOTE"
	.sectionflags	@"SHF_NOTE_NV_TKINFO"
	.tkinfo
        /*0018*/ 	.word	0x00000002
        /*0030*/ 	.string	""
        /*0030*/ 	.string	"ptxas"
        /*0030*/ 	.string	"Cuda compilation tools, release 13.0, V13.0.88"
        /*0030*/ 	.string	"Build cuda_13.0.r13.0/compiler.36424714_0"
        /*0030*/ 	.string	"-v  -suppress-debug-info  -lineinfo  -arch sm_90a "



//--------------------- .note.nv.cuinfo           --------------------------
	.section	.note.nv.cuinfo,"",@"SHT_NOTE"
	.sectionflags	@"SHF_NOTE_NV_CUINFO"
        /*0018*/ 	.short	0x0002
        /*001a*/ 	.short	0x005a
        /*001c*/ 	.short	0x0082
	.zero		2


//--------------------- .nv.info                  --------------------------
	.section	.nv.info,"",@"SHT_CUDA_INFO"
	.align	4


	//----- nvinfo : EIATTR_REGCOUNT
	.align		4
        /*0000*/ 	.byte	0x04, 0x2f
        /*0002*/ 	.short	(.L_1 - .L_0)
	.align		4
.L_0:
        /*0004*/ 	.word	index@(gluon_wgmma)
        /*0008*/ 	.word	0x000000ff


	//----- nvinfo : EIATTR_FRAME_SIZE
	.align		4
.L_1:
        /*000c*/ 	.byte	0x04, 0x11
        /*000e*/ 	.short	(.L_3 - .L_2)
	.align		4
.L_2:
        /*0010*/ 	.word	index@(gluon_wgmma)
        /*0014*/ 	.word	0x00000280


	//----- nvinfo : EIATTR_MIN_STACK_SIZE
	.align		4
.L_3:
        /*0018*/ 	.byte	0x04, 0x12
        /*001a*/ 	.short	(.L_5 - .L_4)
	.align		4
.L_4:
        /*001c*/ 	.word	index@(gluon_wgmma)
        /*0020*/ 	.word	0x00000280
.L_5:


//--------------------- .nv.compat                --------------------------
	.section	.nv.compat,"",@"SHT_CUDA_COMPAT_INFO"
	.align	4
        /*0000*/ 	.byte	0x02, 0x09, 0x01, 0x00, 0x02, 0x02, 0x04, 0x00, 0x02, 0x05, 0x05, 0x00, 0x03, 0x07, 0x01, 0x01
        /*0010*/ 	.byte	0x02, 0x03, 0x03, 0x00, 0x02, 0x06, 0x01, 0x00, 0x04, 0x0b, 0x08, 0x00, 0x00, 0x00, 0x00, 0x00
        /*0020*/ 	.byte	0x00, 0x00, 0x00, 0x00


//--------------------- .nv.info.gluon_wgmma      --------------------------
	.section	.nv.info.gluon_wgmma,"",@"SHT_CUDA_INFO"
	.sectionflags	@""
	.align	4


	//----- nvinfo : EIATTR_CUDA_API_VERSION
	.align		4
        /*0000*/ 	.byte	0x04, 0x37
        /*0002*/ 	.short	(.L_7 - .L_6)
.L_6:
        /*0004*/ 	.word	0x00000082


	//----- nvinfo : EIATTR_KPARAM_INFO
	.align		4
.L_7:
        /*0008*/ 	.byte	0x04, 0x17
        /*000a*/ 	.short	(.L_9 - .L_8)
.L_8:
        /*000c*/ 	.word	0x00000000
        /*0010*/ 	.short	0x000a
        /*0012*/ 	.short	0x0048
        /*0014*/ 	.byte	0x00, 0xf4, 0x21, 0x00


	//----- nvinfo : EIATTR_KPARAM_INFO
	.align		4
.L_9:
        /*0018*/ 	.byte	0x04, 0x17
        /*001a*/ 	.short	(.L_11 - .L_10)
.L_10:
        /*001c*/ 	.word	0x00000000
        /*0020*/ 	.short	0x0009
        /*0022*/ 	.short	0x0040
        /*0024*/ 	.byte	0x00, 0xf4, 0x21, 0x00


	//----- nvinfo : EIATTR_KPARAM_INFO
	.align		4
.L_11:
        /*0028*/ 	.byte	0x04, 0x17
        /*002a*/ 	.short	(.L_13 - .L_12)
.L_12:
        /*002c*/ 	.word	0x00000000
        /*0030*/ 	.short	0x0008
        /*0032*/ 	.short	0x0038
        /*0034*/ 	.byte	0x00, 0xf0, 0x21, 0x00


	//----- nvinfo : EIATTR_KPARAM_INFO
	.align		4
.L_13:
        /*0038*/ 	.byte	0x04, 0x17
        /*003a*/ 	.short	(.L_15 - .L_14)
.L_14:
        /*003c*/ 	.word	0x00000000
        /*0040*/ 	.short	0x0007
        /*0042*/ 	.short	0x0030
        /*0044*/ 	.byte	0x00, 0xf0, 0x21, 0x00


	//----- nvinfo : EIATTR_KPARAM_INFO
	.align		4
.L_15:
        /*0048*/ 	.byte	0x04, 0x17
        /*004a*/ 	.short	(.L_17 - .L_16)
.L_16:
        /*004c*/ 	.word	0x00000000
        /*0050*/ 	.short	0x0006
        /*0052*/ 	.short	0x0028
        /*0054*/ 	.byte	0x00, 0xf0, 0x21, 0x00


	//----- nvinfo : EIATTR_KPARAM_INFO
	.align		4
.L_17:
        /*0058*/ 	.byte	0x04, 0x17
        /*005a*/ 	.short	(.L_19 - .L_18)
.L_18:
        /*005c*/ 	.word	0x00000000
        /*0060*/ 	.short	0x0005
        /*0062*/ 	.short	0x0020
        /*0064*/ 	.byte	0x00, 0xf0, 0x11, 0x00


	//----- nvinfo : EIATTR_KPARAM_INFO
	.align		4
.L_19:
        /*0068*/ 	.byte	0x04, 0x17
        /*006a*/ 	.short	(.L_21 - .L_20)
.L_20:
        /*006c*/ 	.word	0x00000000
        /*0070*/ 	.short	0x0004
        /*0072*/ 	.short	0x001c
        /*0074*/ 	.byte	0x00, 0xf0, 0x11, 0x00


	//----- nvinfo : EIATTR_KPARAM_INFO
	.align		4
.L_21:
        /*0078*/ 	.byte	0x04, 0x17
        /*007a*/ 	.short	(.L_23 - .L_22)
.L_22:
        /*007c*/ 	.word	0x00000000
        /*0080*/ 	.short	0x0003
        /*0082*/ 	.short	0x0018
        /*0084*/ 	.byte	0x00, 0xf0, 0x11, 0x00


	//----- nvinfo : EIATTR_KPARAM_INFO
	.align		4
.L_23:
        /*0088*/ 	.byte	0x04, 0x17
        /*008a*/ 	.short	(.L_25 - .L_24)
.L_24:
        /*008c*/ 	.word	0x00000000
        /*0090*/ 	.short	0x0002
        /*0092*/ 	.short	0x0010
        /*0094*/ 	.byte	0x00, 0xf4, 0x21, 0x00


	//----- nvinfo : EIATTR_KPARAM_INFO
	.align		4
.L_25:
        /*0098*/ 	.byte	0x04, 0x17
        /*009a*/ 	.short	(.L_27 - .L_26)
.L_26:
        /*009c*/ 	.word	0x00000000
        /*00a0*/ 	.short	0x0001
        /*00a2*/ 	.short	0x0008
        /*00a4*/ 	.byte	0x00, 0xf4, 0x21, 0x00


	//----- nvinfo : EIATTR_KPARAM_INFO
	.align		4
.L_27:
        /*00a8*/ 	.byte	0x04, 0x17
        /*00aa*/ 	.short	(.L_29 - .L_28)
.L_28:
        /*00ac*/ 	.word	0x00000000
        /*00b0*/ 	.short	0x0000
        /*00b2*/ 	.short	0x0000
        /*00b4*/ 	.byte	0x00, 0xf4, 0x21, 0x00


	//----- nvinfo : EIATTR_SPARSE_MMA_MASK
	.align		4
.L_29:
        /*00b8*/ 	.byte	0x03, 0x50
        /*00ba*/ 	.short	0x0000


	//----- nvinfo : EIATTR_MAXREG_COUNT
	.align		4
        /*00bc*/ 	.byte	0x03, 0x1b
        /*00be*/ 	.short	0x00ff


	//----- nvinfo : EIATTR_NUM_BARRIERS
	.align		4
        /*00c0*/ 	.byte	0x02, 0x4c
        /*00c2*/ 	.byte	0x01
	.zero		1


	//----- nvinfo : EIATTR_ANNOTATIONS
	.align		4
        /*00c4*/ 	.byte	0x04, 0x55
        /*00c6*/ 	.short	(.L_31 - .L_30)


	//   ....[0]....
.L_30:
        /*00c8*/ 	.word	0x00000001
        /*00cc*/ 	.byte	0x10, 0x12, 0x00, 0x00, 0x01, 0x00, 0x00, 0x00, 0x50, 0x12, 0x00, 0x00, 0x01, 0x00, 0x00, 0x00
        /* <DEDUP_REMOVED lines=279> */
        /*124c*/ 	.byte	0x40, 0x4b, 0x00, 0x00, 0x01, 0x00, 0x00, 0x00, 0x50, 0x4b, 0x00, 0x00


	//----- nvinfo : EIATTR_MERCURY_ISA_VERSION
	.align		4
.L_31:
        /*1258*/ 	.byte	0x03, 0x5f
        /*125a*/ 	.short	0x0101


	//----- nvinfo : EIATTR_INT_WARP_WIDE_INSTR_OFFSETS
	.align		4
        /*125c*/ 	.byte	0x04, 0x31
        /*125e*/ 	.short	(.L_33 - .L_32)


	//   ....[0]....
.L_32:
        /*1260*/ 	.word	0x00001f40


	//   ....[1]....
        /*1264*/ 	.word	0x00001fd0


	//   ....[2]....
        /*1268*/ 	.word	0x00002f90


	//   ....[3]....
        /*126c*/ 	.word	0x00002fb0


	//   ....[4]....
        /*1270*/ 	.word	0x00003050


	//   ....[5]....
        /*1274*/ 	.word	0x00003070


	//----- nvinfo : EIATTR_COOP_GROUP_MASK_REGIDS
	.align		4
.L_33:
        /*1278*/ 	.byte	0x04, 0x29
        /*127a*/ 	.short	(.L_35 - .L_34)


	//   ....[0]....
.L_34:
        /*127c*/ 	.word	0xffffffff


	//   ....[1]....
        /*1280*/ 	.word	0xffffffff


	//   ....[2]....
        /*1284*/ 	.word	0xffffffff


	//----- nvinfo : EIATTR_COOP_GROUP_INSTR_OFFSETS
	.align		4
.L_35:
        /*1288*/ 	.byte	0x04, 0x28
        /*128a*/ 	.short	(.L_37 - .L_36)


	//   ....[0]....
.L_36:
        /*128c*/ 	.word	0x00000150


	//   ....[1]....
        /*1290*/ 	.word	0x00000750


	//   ....[2]....
        /*1294*/ 	.word	0x00000da0


	//----- nvinfo : EIATTR_MBARRIER_INSTR_OFFSETS
	.align		4
.L_37:
        /*1298*/ 	.byte	0x04, 0x39
        /*129a*/ 	.short	(.L_39 - .L_38)


	//   ....[0]....
.L_38:
        /*129c*/ 	.word	0x00002070
        /*12a0*/ 	.word	0x000000ff
        /*12a4*/ 	.word	0x00018000
        /*12a8*/ 	.short	0x0100
        /*12aa*/ 	.byte	0x3c
	.zero		1


	//   ....[1]....
        /*12ac*/ 	.word	0x00003120
        /*12b0*/ 	.word	0x000000ff
        /*12b4*/ 	.word	0x00018000
        /*12b8*/ 	.short	0x010a
        /*12ba*/ 	.byte	0x3c
	.zero		1


	//   ....[2]....
        /*12bc*/ 	.word	0x000041d0
        /*12c0*/ 	.word	0x000000ff
        /*12c4*/ 	.word	0x00018000
        /*12c8*/ 	.short	0x0108
        /*12ca*/ 	.byte	0x3c
	.zero		1


	//   ....[3]....
        /*12cc*/ 	.word	0x000056a0
        /*12d0*/ 	.word	0x000000ff
        /*12d4*/ 	.word	0x00018000
        /*12d8*/ 	.short	0x010a
        /*12da*/ 	.byte	0x3c
	.zero		1


	//----- nvinfo : EIATTR_NUM_MBARRIERS
	.align		4
.L_39:
        /*12dc*/ 	.byte	0x03, 0x38
        /*12de*/ 	.short	0x0001


	//----- nvinfo : EIATTR_EXIT_INSTR_OFFSETS
	.align		4
        /*12e0*/ 	.byte	0x04, 0x1c
        /*12e2*/ 	.short	(.L_41 - .L_40)


	//   ....[0]....
.L_40:
        /*12e4*/ 	.word	0x00005690


	//----- nvinfo : EIATTR_REQNTID
	.align		4
.L_41:
        /*12e8*/ 	.byte	0x04, 0x10
        /*12ea*/ 	.short	(.L_43 - .L_42)
.L_42:
        /*12ec*/ 	.word	0x00000080
        /*12f0*/ 	.word	0x00000001
        /*12f4*/ 	.word	0x00000001


	//----- nvinfo : EIATTR_CRS_STACK_SIZE
	.align		4
.L_43:
        /*12f8*/ 	.byte	0x04, 0x1e
        /*12fa*/ 	.short	(.L_45 - .L_44)
.L_44:
        /*12fc*/ 	.word	0x00000000


	//----- nvinfo : EIATTR_CBANK_PARAM_SIZE
	.align		4
.L_45:
        /*1300*/ 	.byte	0x03, 0x19
        /*1302*/ 	.short	0x0050


	//----- nvinfo : EIATTR_PARAM_CBANK
	.align		4
        /*1304*/ 	.byte	0x04, 0x0a
        /*1306*/ 	.short	(.L_47 - .L_46)
	.align		4
.L_46:
        /*1308*/ 	.word	index@(.nv.constant0.gluon_wgmma)
        /*130c*/ 	.short	0x0210
        /*130e*/ 	.short	0x0050


	//----- nvinfo : EIATTR_SW_WAR
	.align		4
.L_47:
        /*1310*/ 	.byte	0x04, 0x36
        /*1312*/ 	.short	(.L_49 - .L_48)
.L_48:
        /*1314*/ 	.word	0x00000008
.L_49:


//--------------------- .nv.callgraph             --------------------------
	.section	.nv.callgraph,"",@"SHT_CUDA_CALLGRAPH"
	.align	4
	.sectionentsize	8
	.align		4
        /*0000*/ 	.word	0x00000000
	.align		4
        /*0004*/ 	.word	0xffffffff
	.align		4
        /*0008*/ 	.word	0x00000000
	.align		4
        /*000c*/ 	.word	0xfffffffe
	.align		4
        /*0010*/ 	.word	0x00000000
	.align		4
        /*0014*/ 	.word	0xfffffffd
	.align		4
        /*0018*/ 	.word	0x00000000
	.align		4
        /*001c*/ 	.word	0xfffffffc


//--------------------- .text.gluon_wgmma         --------------------------
	.section	.text.gluon_wgmma,"ax",@progbits
	.align	128
        .global         gluon_wgmma
        .type           gluon_wgmma,@function
        .size           gluon_wgmma,(.L_x_52 - gluon_wgmma)
        .other          gluon_wgmma,@"STO_CUDA_ENTRY STV_DEFAULT"
gluon_wgmma:
.text.gluon_wgmma:
[----:B------:R-:W1:Y:S01]  /*0000*/  LDC R1, c[0x0][0x28] ;  /* 0x00000a00ff017b82 */ /* 0x000e620000000800 */
[----:B------:R-:W2:Y:S07]  /*0010*/  S2R R167, SR_TID.X ;  /* 0x0000000000a77919 */ /* 0x000eae0000002100 */
[----:B------:R-:W3:Y:S01]  /*0020*/  S2UR UR4, SR_CgaCtaId ;  /* 0x00000000000479c3 */ /* 0x000ee20000008800 */
[----:B------:R-:W-:Y:S01]  /*0030*/  UMOV UR60, 0x400 ;  /* 0x00000400003c7882 */ /* 0x000fe20000000000 */
[----:B------:R-:W-:Y:S01]  /*0040*/  ULDC UR6, c[0x0][0xc] ;  /* 0x0000030000067ab9 */ /* 0x000fe20000000800 */
[----:B------:R-:W-:Y:S01]  /*0050*/  BSSY B0, `(.L_x_0) ;  /* 0x0000021000007945 */ /* 0x000fe20003800000 */
[----:B-1----:R-:W-:-:S04]  /*0060*/  VIADD R1, R1, 0xfffffd80 ;  /* 0xfffffd8001017836 */ /* 0x002fc80000000000 */
[----:B------:R-:W1:Y:S08]  /*0070*/  LDC R6, c[0x0][0x228] ;  /* 0x00008a00ff067b82 */ /* 0x000e700000000800 */
[----:B------:R-:W4:Y:S08]  /*0080*/  LDC R14, c[0x0][0x230] ;  /* 0x00008c00ff0e7b82 */ /* 0x000f300000000800 */
[----:B------:R-:W-:Y:S01]  /*0090*/  S2UR UR8, SR_CTAID.Y ;  /* 0x00000000000879c3 */ /* 0x000fe20000002600 */
[----:B---3--:R-:W-:-:S03]  /*00a0*/  ULEA UR60, UR4, UR60, 0x18 ;  /* 0x0000003c043c7291 */ /* 0x008fc6000f8ec03f */
[----:B------:R-:W-:Y:S01]  /*00b0*/  ULDC UR4, c[0x0][0x10] ;  /* 0x0000040000047ab9 */ /* 0x000fe20000000800 */
[----:B--2---:R-:W-:-:S03]  /*00c0*/  LOP3.LUT R8, R167, 0x7f, RZ, 0xc0, !PT ;  /* 0x0000007fa7087812 */ /* 0x004fc600078ec0ff */
[----:B------:R-:W2:Y:S01]  /*00d0*/  S2UR UR5, SR_CTAID.Z ;  /* 0x00000000000579c3 */ /* 0x000ea20000002700 */
[----:B-1----:R-:W-:Y:S01]  /*00e0*/  VIADD R6, R6, 0xffffffff ;  /* 0xffffffff06067836 */ /* 0x002fe20000000000 */
[C---:B------:R-:W-:Y:S02]  /*00f0*/  ISETP.GE.U32.AND P0, PT, R8.reuse, 0x20, PT ;  /* 0x000000200800780c */ /* 0x040fe40003f06070 */
[C---:B------:R-:W-:Y:S02]  /*0100*/  ISETP.NE.U32.AND P1, PT, R8.reuse, RZ, PT ;  /* 0x000000ff0800720c */ /* 0x040fe40003f25070 */
[----:B------:R-:W-:Y:S02]  /*0110*/  LEA R9, R8, UR60, 0x2 ;  /* 0x0000003c08097c11 */ /* 0x000fe4000f8e10ff */
[----:B------:R-:W1:Y:S01]  /*0120*/  S2UR UR7, SR_CTAID.X ;  /* 0x00000000000779c3 */ /* 0x000e620000002500 */
[----:B----4-:R-:W-:-:S06]  /*0130*/  VIADD R12, R14, 0xffffffff ;  /* 0xffffffff0e0c7836 */ /* 0x010fcc0000000000 */
[----:B------:R3:W-:Y:S01]  /*0140*/  @!P0 STS [R9], RZ ;  /* 0x000000ff09008388 */ /* 0x0007e20000000800 */
[----:B------:R-:W-:-:S03]  /*0150*/  NOP ;  /* 0x0000000000007918 */ /* 0x000fc60000000000 */
[----:B------:R3:W-:Y:S01]  /*0160*/  @!P1 STS [UR60+0x24], R6 ;  /* 0x00002406ff009988 */ /* 0x0007e2000800083c */
[----:B--2---:R-:W-:-:S03]  /*0170*/  UIMAD UR4, UR5, UR4, UR8 ;  /* 0x00000004050472a4 */ /* 0x004fc6000f8e0208 */
[----:B------:R3:W-:Y:S01]  /*0180*/  @!P1 STS [UR60+0x20], R12 ;  /* 0x0000200cff009988 */ /* 0x0007e2000800083c */
[----:B------:R-:W-:Y:S01]  /*0190*/  ULDC.64 UR8, c[0x0][0x250] ;  /* 0x0000940000087ab9 */ /* 0x000fe20000000a00 */
[----:B-1----:R-:W-:-:S04]  /*01a0*/  UIMAD UR4, UR4, UR6, UR7 ;  /* 0x00000006040472a4 */ /* 0x002fc8000f8e0207 */
[----:B------:R-:W-:-:S04]  /*01b0*/  UIMAD UR6, UR4, 0x180, URZ ;  /* 0x00000180040678a4 */ /* 0x000fc8000f8e023f */
[----:B------:R-:W-:-:S04]  /*01c0*/  UIADD3 UR4, UP0, UR6, UR8, URZ ;  /* 0x0000000806047290 */ /* 0x000fc8000ff1e03f */
[----:B------:R-:W-:Y:S02]  /*01d0*/  ULEA.HI.X.SX32 UR61, UR6, UR9, 0x1, UP0 ;  /* 0x00000009063d7291 */ /* 0x000fe400080f0e3f */
[----:B------:R-:W-:Y:S01]  /*01e0*/  IMAD.U32 R16, RZ, RZ, UR4 ;  /* 0x00000004ff107e24 */ /* 0x000fe2000f8e00ff */
[----:B---3--:R-:W-:Y:S09]  /*01f0*/  @P1 BRA `(.L_x_1) ;  /* 0x0000000000181947 */ /* 0x008ff20003800000 */
[----:B------:R-:W1:Y:S01]  /*0200*/  LDS R0, [UR60+0x8] ;  /* 0x0000083cff007984 */ /* 0x000e620008000800 */
[----:B------:R-:W2:Y:S01]  /*0210*/  LDC.64 R4, c[0x0][0x210] ;  /* 0x00008400ff047b82 */ /* 0x000ea20000000a00 */
[----:B------:R-:W-:Y:S02]  /*0220*/  IMAD.MOV.U32 R3, RZ, RZ, 0x70 ;  /* 0x00000070ff037424 */ /* 0x000fe400078e00ff */
[----:B--2---:R2:W-:Y:S03]  /*0230*/  STS.64 [UR60], R4 ;  /* 0x00000004ff007988 */ /* 0x0045e60008000a3c */
[----:B-1----:R-:W-:-:S05]  /*0240*/  LOP3.LUT R0, R0, 0x10, R3, 0xd8, !PT ;  /* 0x0000001000007812 */ /* 0x002fca00078ed803 */
[----:B------:R2:W-:Y:S02]  /*0250*/  STS [UR60+0x8], R0 ;  /* 0x00000800ff007988 */ /* 0x0005e4000800083c */
.L_x_1:
[----:B------:R-:W-:Y:S05]  /*0260*/  BSYNC B0 ;  /* 0x0000000000007941 */ /* 0x000fea0003800000 */
.L_x_0:
[----:B------:R-:W-:Y:S04]  /*0270*/  BSSY B0, `(.L_x_2) ;  /* 0x000000a000007945 */ /* 0x000fe80003800000 */
[----:B------:R-:W-:Y:S05]  /*0280*/  @P1 BRA `(.L_x_3) ;  /* 0x0000000000201947 */ /* 0x000fea0003800000 */
[----:B--2---:R-:W1:Y:S01]  /*0290*/  LDS R0, [UR60+0x34] ;  /* 0x0000343cff007984 */ /* 0x004e620008000800 */
[----:B------:R-:W-:Y:S02]  /*02a0*/  IMAD.MOV.U32 R3, RZ, RZ, 0x3f000000 ;  /* 0x3f000000ff037424 */ /* 0x000fe400078e00ff */
[----:B------:R-:W-:Y:S01]  /*02b0*/  @!P1 IMAD.MOV.U32 R2, RZ, RZ, 0x7f ;  /* 0x0000007fff029424 */ /* 0x000fe200078e00ff */
[----:B------:R-:W2:Y:S02]  /*02c0*/  @!P1 LDS R5, [UR60+0x38] ;  /* 0x0000383cff059984 */ /* 0x000ea40008000800 */
[----:B-1----:R-:W-:Y:S02]  /*02d0*/  LOP3.LUT R0, R0, 0xff000000, R3, 0xb8, !PT ;  /* 0xff00000000007812 */ /* 0x002fe400078eb803 */
[----:B--2---:R-:W-:-:S03]  /*02e0*/  @!P1 LOP3.LUT R2, R5, 0xff, R2, 0xb8, !PT ;  /* 0x000000ff05029812 */ /* 0x004fc600078eb802 */
[----:B------:R1:W-:Y:S04]  /*02f0*/  STS [UR60+0x34], R0 ;  /* 0x00003400ff007988 */ /* 0x0003e8000800083c */
[----:B------:R1:W-:Y:S02]  /*0300*/  @!P1 STS [UR60+0x38], R2 ;  /* 0x00003802ff009988 */ /* 0x0003e4000800083c */
.L_x_3:
[----:B------:R-:W-:Y:S05]  /*0310*/  BSYNC B0 ;  /* 0x0000000000007941 */ /* 0x000fea0003800000 */
.L_x_2:
[----:B------:R-:W-:Y:S04]  /*0320*/  BSSY B0, `(.L_x_4) ;  /* 0x000000e000007945 */ /* 0x000fe80003800000 */
[----:B------:R-:W-:Y:S05]  /*0330*/  @P1 BRA `(.L_x_5) ;  /* 0x0000000000301947 */ /* 0x000fea0003800000 */
[----:B-1----:R-:W1:Y:S01]  /*0340*/  LDS R2, [UR60+0x34] ;  /* 0x0000343cff027984 */ /* 0x002e620008000800 */
[----:B------:R-:W3:Y:S03]  /*0350*/  LDC.64 R10, c[0x0][0x238] ;  /* 0x00008e00ff0a7b82 */ /* 0x000ee60000000a00 */
[----:B--2---:R-:W2:Y:S01]  /*0360*/  LDS R0, [UR60+0x1c] ;  /* 0x00001c3cff007984 */ /* 0x004ea20008000800 */
[C---:B---3--:R-:W-:Y:S01]  /*0370*/  SHF.L.U64.HI R4, R10.reuse, 0x1, R11 ;  /* 0x000000010a047819 */ /* 0x048fe2000001020b */
[----:B------:R-:W-:-:S03]  /*0380*/  IMAD.SHL.U32 R3, R10, 0x2, RZ ;  /* 0x000000020a037824 */ /* 0x000fc600078e00ff */
[--C-:B------:R-:W-:Y:S02]  /*0390*/  SHF.R.U32.HI R5, RZ, 0x4, R4.reuse ;  /* 0x00000004ff057819 */ /* 0x100fe40000011604 */
[----:B------:R-:W-:-:S05]  /*03a0*/  SHF.R.U64 R3, R3, 0x4, R4 ;  /* 0x0000000403037819 */ /* 0x000fca0000001204 */
[----:B------:R3:W-:Y:S01]  /*03b0*/  STS [UR60+0xc], R3 ;  /* 0x00000c03ff007988 */ /* 0x0007e2000800083c */
[----:B-1----:R-:W-:Y:S02]  /*03c0*/  LOP3.LUT R2, R2, 0x7, RZ, 0xb8, !PT ;  /* 0x0000000702027812 */ /* 0x002fe400078eb8ff */
[----:B--2---:R-:W-:-:S03]  /*03d0*/  LOP3.LUT R0, R0, 0xf, R5, 0xb8, !PT ;  /* 0x0000000f00007812 */ /* 0x004fc600078eb805 */
[----:B------:R3:W-:Y:S04]  /*03e0*/  STS [UR60+0x34], R2 ;  /* 0x00003402ff007988 */ /* 0x0007e8000800083c */
[----:B------:R3:W-:Y:S02]  /*03f0*/  STS [UR60+0x1c], R0 ;  /* 0x00001c00ff007988 */ /* 0x0007e4000800083c */
.L_x_5:
[----:B------:R-:W-:Y:S05]  /*0400*/  BSYNC B0 ;  /* 0x0000000000007941 */ /* 0x000fea0003800000 */
.L_x_4:
[----:B------:R-:W-:Y:S04]  /*0410*/  BSSY B1, `(.L_x_6) ;  /* 0x000001b000017945 */ /* 0x000fe80003800000 */
[----:B------:R-:W-:Y:S01]  /*0420*/  BSSY B0, `(.L_x_7) ;  /* 0x0000016000007945 */ /* 0x000fe20003800000 */
[----:B---3--:R-:W-:-:S03]  /*0430*/  IMAD.MOV.U32 R3, RZ, RZ, RZ ;  /* 0x000000ffff037224 */ /* 0x008fc600078e00ff */
[----:B------:R-:W-:Y:S05]  /*0440*/  @P1 BRA `(.L_x_8) ;  /* 0x0000000000201947 */ /* 0x000fea0003800000 */
[----:B-12---:R-:W1:Y:S02]  /*0450*/  LDS R0, [UR60+0x34] ;  /* 0x0000343cff007984 */ /* 0x006e640008000800 */
[----:B-1----:R-:W-:-:S05]  /*0460*/  LOP3.LUT R0, R0, 0x38, RZ, 0xb8, !PT ;  /* 0x0000003800007812 */ /* 0x002fca00078eb8ff */
[----:B------:R1:W-:Y:S01]  /*0470*/  STS [UR60+0x34], R0 ;  /* 0x00003400ff007988 */ /* 0x0003e2000800083c */
[----:B------:R-:W-:Y:S05]  /*0480*/  @P1 BRA `(.L_x_9) ;  /* 0x0000000000201947 */ /* 0x000fea0003800000 */
[----:B-1----:R-:W1:Y:S01]  /*0490*/  LDS R0, [UR60+0x8] ;  /* 0x0000083cff007984 */ /* 0x002e620008000800 */
[----:B------:R-:W-:-:S05]  /*04a0*/  IMAD.MOV.U32 R5, RZ, RZ, 0x780 ;  /* 0x00000780ff057424 */ /* 0x000fca00078e00ff */
[----:B-1----:R-:W-:-:S05]  /*04b0*/  LOP3.LUT R0, R0, 0x500, R5, 0xd8, !PT ;  /* 0x0000050000007812 */ /* 0x002fca00078ed805 */
[----:B------:R3:W-:Y:S02]  /*04c0*/  STS [UR60+0x8], R0 ;  /* 0x00000800ff007988 */ /* 0x0007e4000800083c */
.L_x_8:
[----:B------:R-:W-:Y:S05]  /*04d0*/  @P1 BRA `(.L_x_10) ;  /* 0x0000000000281947 */ /* 0x000fea0003800000 */
[----:B-123--:R-:W1:Y:S02]  /*04e0*/  LDS R0, [UR60+0x8] ;  /* 0x0000083cff007984 */ /* 0x00ee640008000800 */
[----:B-1----:R-:W-:-:S05]  /*04f0*/  LOP3.LUT R0, R0, 0x1800, RZ, 0xb8, !PT ;  /* 0x0000180000007812 */ /* 0x002fca00078eb8ff */
[----:B------:R2:W-:Y:S02]  /*0500*/  STS [UR60+0x8], R0 ;  /* 0x00000800ff007988 */ /* 0x0005e4000800083c */
.L_x_9:
[----:B------:R-:W-:Y:S05]  /*0510*/  @P1 BREAK B0 ;  /* 0x0000000000001942 */ /* 0x000fea0003800000 */
[----:B------:R-:W-:Y:S05]  /*0520*/  @P1 BRA `(.L_x_11) ;  /* 0x0000000000241947 */ /* 0x000fea0003800000 */
[----:B------:R-:W3:Y:S01]  /*0530*/  LDS R5, [UR60+0x8] ;  /* 0x0000083cff057984 */ /* 0x000ee20008000800 */
[----:B-12---:R-:W-:-:S05]  /*0540*/  IMAD.MOV.U32 R0, RZ, RZ, 0x6000 ;  /* 0x00006000ff007424 */ /* 0x006fca00078e00ff */
[----:B---3--:R-:W-:-:S04]  /*0550*/  LOP3.LUT R0, R5, 0x6000, R0, 0xd8, !PT ;  /* 0x0000600005007812 */ /* 0x008fc800078ed800 */
[----:B------:R-:W-:-:S05]  /*0560*/  LOP3.LUT R0, R0, 0x400000, RZ, 0xb8, !PT ;  /* 0x0040000000007812 */ /* 0x000fca00078eb8ff */
[----:B------:R4:W-:Y:S02]  /*0570*/  STS [UR60+0x8], R0 ;  /* 0x00000800ff007988 */ /* 0x0009e4000800083c */
.L_x_10:
[----:B------:R-:W-:Y:S05]  /*0580*/  BSYNC B0 ;  /* 0x0000000000007941 */ /* 0x000fea0003800000 */
.L_x_7:
[----:B-1234-:R-:W1:Y:S02]  /*0590*/  @!P1 LDS R0, [UR60+0x8] ;  /* 0x0000083cff009984 */ /* 0x01ee640008000800 */
[----:B-1----:R-:W-:-:S05]  /*05a0*/  @!P1 LOP3.LUT R0, R0, 0x8000, RZ, 0xb8, !PT ;  /* 0x0000800000009812 */ /* 0x002fca00078eb8ff */
[----:B------:R3:W-:Y:S02]  /*05b0*/  @!P1 STS [UR60+0x8], R0 ;  /* 0x00000800ff009988 */ /* 0x0007e4000800083c */
.L_x_11:
[----:B------:R-:W-:Y:S05]  /*05c0*/  BSYNC B1 ;  /* 0x0000000000017941 */ /* 0x000fea0003800000 */
.L_x_6:
[----:B------:R-:W-:Y:S05]  /*05d0*/  WARPSYNC.ALL ;  /* 0x0000000000007948 */ /* 0x000fea0003800000 */
[----:B------:R-:W-:Y:S05]  /*05e0*/  @P0 BRA `(.L_x_12) ;  /* 0x0000000000340947 */ /* 0x000fea0003800000 */
[----:B-123--:R-:W1:Y:S01]  /*05f0*/  S2R R0, SR_LANEID ;  /* 0x0000000000007919 */ /* 0x00ee620000000000 */
[----:B------:R-:W-:Y:S01]  /*0600*/  R2UR UR4, R16 ;  /* 0x00000000100472ca */ /* 0x000fe200000e0000 */
[----:B-1----:R-:W-:-:S05]  /*0610*/  IMAD.SHL.U32 R0, R0, 0x4, RZ ;  /* 0x0000000400007824 */ /* 0x002fca00078e00ff */
[----:B------:R-:W1:Y:S07]  /*0620*/  LDS R7, [R0+UR60] ;  /* 0x0000003c00077984 */ /* 0x000e6e0008000800 */
[----:B------:R-:W-:Y:S01]  /*0630*/  IADD3 R4, P2, R0, UR4, RZ ;  /* 0x0000000400047c10 */ /* 0x000fe2000ff5e0ff */
[----:B------:R-:W-:Y:S05]  /*0640*/  WARPSYNC.ALL ;  /* 0x0000000000007948 */ /* 0x000fea0003800000 */
[----:B------:R-:W-:Y:S01]  /*0650*/  R2UR UR4, R16 ;  /* 0x00000000100472ca */ /* 0x000fe200000e0000 */
[----:B------:R-:W-:Y:S01]  /*0660*/  IMAD.X R5, RZ, RZ, UR61, P2 ;  /* 0x0000003dff057e24 */ /* 0x000fe200090e06ff */
[----:B------:R-:W-:-:S04]  /*0670*/  UMOV UR5, UR61 ;  /* 0x0000003d00057c82 */ /* 0x000fc80008000000 */
[----:B-1----:R4:W5:Y:S01]  /*0680*/  ATOMG.E.EXCH.STRONG.GPU PT, RZ, [R4], R7 ;  /* 0x0000000704ff73a8 */ /* 0x00296200041ee100 */
[----:B------:R-:W-:-:S06]  /*0690*/  DEPBAR {5,4,3,2,1,0} ;  /* 0x0000003f0000791a */ /* 0x000fcc0000000000 */
[----:B------:R4:W-:Y:S01]  /*06a0*/  UTMACCTL.IV [UR4] ;  /* 0x00000000040079b9 */ /* 0x0009e20008000000 */
[----:B------:R-:W-:Y:S01]  /*06b0*/  NOP ;  /* 0x0000000000007918 */ /* 0x000fe20000000000 */
.L_x_12:
[----:B------:R-:W-:Y:S05]  /*06c0*/  @P0 BRA `(.L_x_13) ;  /* 0x00000000000c0947 */ /* 0x000fea0003800000 */
[----:B------:R0:W-:Y:S01]  /*06d0*/  UTMACMDFLUSH ;  /* 0x00000000000079b7 */ /* 0x0001e20000000000 */
[----:B------:R-:W-:Y:S05]  /*06e0*/  @P0 BRA `(.L_x_13) ;  /* 0x0000000000040947 */ /* 0x000fea0003800000 */
[----:B------:R-:W-:-:S04]  /*06f0*/  DEPBAR.LE SB0, 0x0 ;  /* 0x000080000000791a */ /* 0x000fc80000000000 */
.L_x_13:
[----:B------:R-:W-:Y:S05]  /*0700*/  WARPSYNC.ALL ;  /* 0x0000000000007948 */ /* 0x000fea0003800000 */
[----:B-----5:R-:W-:Y:S06]  /*0710*/  BAR.SYNC.DEFER_BLOCKING 0x0 ;  /* 0x0000000000007b1d */ /* 0x020fec0000010000 */
[----:B------:R-:W-:Y:S02]  /*0720*/  BSSY B1, `(.L_x_14) ;  /* 0x000000b000017945 */ /* 0x000fe40003800000 */
[----:B------:R-:W-:Y:S06]  /*0730*/  BAR.SYNC.DEFER_BLOCKING 0x0 ;  /* 0x0000000000007b1d */ /* 0x000fec0000010000 */
[----:B------:R1:W-:Y:S01]  /*0740*/  @!P0 STS [R9], RZ ;  /* 0x000000ff09008388 */ /* 0x0003e20000000800 */
[----:B------:R-:W-:Y:S01]  /*0750*/  NOP ;  /* 0x0000000000007918 */ /* 0x000fe20000000000 */
[----:B------:R-:W-:Y:S05]  /*0760*/  @P1 BRA `(.L_x_15) ;  /* 0x0000000000181947 */ /* 0x000fea0003800000 */
[----:B-123--:R-:W1:Y:S01]  /*0770*/  LDS R0, [UR60+0x8] ;  /* 0x0000083cff007984 */ /* 0x00ee620008000800 */
[----:B------:R-:W2:Y:S01]  /*0780*/  LDC.64 R10, c[0x0][0x218] ;  /* 0x00008600ff0a7b82 */ /* 0x000ea20000000a00 */
[----:B----4-:R-:W-:Y:S02]  /*0790*/  IMAD.MOV.U32 R5, RZ, RZ, 0x70 ;  /* 0x00000070ff057424 */ /* 0x010fe400078e00ff */
[----:B--2---:R2:W-:Y:S03]  /*07a0*/  STS.64 [UR60], R10 ;  /* 0x0000000aff007988 */ /* 0x0045e60008000a3c */
[----:B-1----:R-:W-:-:S05]  /*07b0*/  LOP3.LUT R0, R0, 0x10, R5, 0xd8, !PT ;  /* 0x0000001000007812 */ /* 0x002fca00078ed805 */
[----:B------:R2:W-:Y:S02]  /*07c0*/  STS [UR60+0x8], R0 ;  /* 0x00000800ff007988 */ /* 0x0005e4000800083c */
.L_x_15:
[----:B----4-:R-:W-:Y:S05]  /*07d0*/  BSYNC B1 ;  /* 0x0000000000017941 */ /* 0x010fea0003800000 */
.L_x_14:
[----:B------:R-:W-:Y:S04]  /*07e0*/  BSSY B2, `(.L_x_16) ;  /* 0x000000f000027945 */ /* 0x000fe80003800000 */
[----:B------:R-:W-:Y:S04]  /*07f0*/  BSSY B1, `(.L_x_17) ;  /* 0x000000c000017945 */ /* 0x000fe80003800000 */
[----:B------:R-:W-:Y:S05]  /*0800*/  @P1 BRA `(.L_x_18) ;  /* 0x0000000000281947 */ /* 0x000fea0003800000 */
[----:B-123--:R-:W1:Y:S01]  /*0810*/  LDS R0, [UR60+0x34] ;  /* 0x0000343cff007984 */ /* 0x00ee620008000800 */
[----:B------:R-:W-:Y:S01]  /*0820*/  IMAD.MOV.U32 R5, RZ, RZ, 0x3f000000 ;  /* 0x3f000000ff057424 */ /* 0x000fe200078e00ff */
[----:B------:R-:W-:Y:S05]  /*0830*/  @P1 BREAK B1 ;  /* 0x0000000000011942 */ /* 0x000fea0003800000 */
[----:B-1----:R-:W-:-:S05]  /*0840*/  LOP3.LUT R0, R0, 0xff000000, R5, 0xb8, !PT ;  /* 0xff00000000007812 */ /* 0x002fca00078eb805 */
[----:B------:R1:W-:Y:S01]  /*0850*/  STS [UR60+0x34], R0 ;  /* 0x00003400ff007988 */ /* 0x0003e2000800083c */
[----:B------:R-:W-:Y:S05]  /*0860*/  @P1 BRA `(.L_x_19) ;  /* 0x0000000000181947 */ /* 0x000fea0003800000 */
[----:B------:R-:W2:Y:S01]  /*0870*/  LDS R5, [UR60+0x38] ;  /* 0x0000383cff057984 */ /* 0x000ea20008000800 */
[----:B-1----:R-:W-:-:S05]  /*0880*/  IMAD.MOV.U32 R0, RZ, RZ, 0xff ;  /* 0x000000ffff007424 */ /* 0x002fca00078e00ff */
[----:B--2---:R-:W-:-:S05]  /*0890*/  LOP3.LUT R0, R5, 0xff, R0, 0xb8, !PT ;  /* 0x000000ff05007812 */ /* 0x004fca00078eb800 */
[----:B------:R4:W-:Y:S02]  /*08a0*/  STS [UR60+0x38], R0 ;  /* 0x00003800ff007988 */ /* 0x0009e4000800083c */
.L_x_18:
[----:B------:R-:W-:Y:S05]  /*08b0*/  BSYNC B1 ;  /* 0x0000000000017941 */ /* 0x000fea0003800000 */
.L_x_17:
[----:B------:R1:W-:Y:S02]  /*08c0*/  @!P1 STS [UR60+0x20], R12 ;  /* 0x0000200cff009988 */ /* 0x0003e4000800083c */
.L_x_19:
[----:B------:R-:W-:Y:S05]  /*08d0*/  BSYNC B2 ;  /* 0x0000000000027941 */ /* 0x000fea0003800000 */
.L_x_16:
[----:B------:R-:W-:Y:S05]  /*08e0*/  WARPSYNC.ALL ;  /* 0x0000000000007948 */ /* 0x000fea0003800000 */
[----:B-1234-:R-:W1:Y:S01]  /*08f0*/  LDC R0, c[0x0][0x22c] ;  /* 0x00008b00ff007b82 */ /* 0x01ee620000000800 */
[----:B------:R-:W-:Y:S01]  /*0900*/  BSSY B2, `(.L_x_20) ;  /* 0x0000010000027945 */ /* 0x000fe20003800000 */
[----:B-1----:R-:W-:-:S05]  /*0910*/  VIADD R0, R0, 0xffffffff ;  /* 0xffffffff00007836 */ /* 0x002fca0000000000 */
[----:B------:R1:W-:Y:S01]  /*0920*/  @!P1 STS [UR60+0x24], R0 ;  /* 0x00002400ff009988 */ /* 0x0003e2000800083c */
[----:B------:R-:W-:Y:S05]  /*0930*/  @P1 BRA `(.L_x_21) ;  /* 0x0000000000301947 */ /* 0x000fea0003800000 */
[----:B------:R-:W2:Y:S01]  /*0940*/  LDS R4, [UR60+0x34] ;  /* 0x0000343cff047984 */ /* 0x000ea20008000800 */
[----:B------:R-:W3:Y:S03]  /*0950*/  LDC.64 R12, c[0x0][0x240] ;  /* 0x00009000ff0c7b82 */ /* 0x000ee60000000a00 */
[----:B------:R-:W4:Y:S01]  /*0960*/  LDS R2, [UR60+0x1c] ;  /* 0x00001c3cff027984 */ /* 0x000f220008000800 */
[C---:B---3--:R-:W-:Y:S01]  /*0970*/  SHF.L.U64.HI R10, R12.reuse, 0x1, R13 ;  /* 0x000000010c0a7819 */ /* 0x048fe2000001020d */
[----:B------:R-:W-:-:S03]  /*0980*/  IMAD.SHL.U32 R5, R12, 0x2, RZ ;  /* 0x000000020c057824 */ /* 0x000fc600078e00ff */
[--C-:B------:R-:W-:Y:S02]  /*0990*/  SHF.R.U32.HI R7, RZ, 0x4, R10.reuse ;  /* 0x00000004ff077819 */ /* 0x100fe4000001160a */
[----:B------:R-:W-:-:S05]  /*09a0*/  SHF.R.U64 R5, R5, 0x4, R10 ;  /* 0x0000000405057819 */ /* 0x000fca000000120a */
[----:B------:R3:W-:Y:S01]  /*09b0*/  STS [UR60+0xc], R5 ;  /* 0x00000c05ff007988 */ /* 0x0007e2000800083c */
[----:B--2---:R-:W-:Y:S02]  /*09c0*/  LOP3.LUT R4, R4, 0x7, RZ, 0xb8, !PT ;  /* 0x0000000704047812 */ /* 0x004fe400078eb8ff */
[----:B----4-:R-:W-:-:S03]  /*09d0*/  LOP3.LUT R2, R2, 0xf, R7, 0xb8, !PT ;  /* 0x0000000f02027812 */ /* 0x010fc600078eb807 */
[----:B------:R3:W-:Y:S04]  /*09e0*/  STS [UR60+0x34], R4 ;  /* 0x00003404ff007988 */ /* 0x0007e8000800083c */
[----:B------:R3:W-:Y:S02]  /*09f0*/  STS [UR60+0x1c], R2 ;  /* 0x00001c02ff007988 */ /* 0x0007e4000800083c */
.L_x_21:
[----:B------:R-:W-:Y:S05]  /*0a00*/  BSYNC B2 ;  /* 0x0000000000027941 */ /* 0x000fea0003800000 */
.L_x_20:
[----:B------:R-:W-:Y:S04]  /*0a10*/  BSSY B3, `(.L_x_22) ;  /* 0x000001a000037945 */ /* 0x000fe80003800000 */
[----:B------:R-:W-:Y:S04]  /*0a20*/  BSSY B2, `(.L_x_23) ;  /* 0x0000015000027945 */ /* 0x000fe80003800000 */
[----:B------:R-:W-:Y:S05]  /*0a30*/  @P1 BRA `(.L_x_24) ;  /* 0x0000000000201947 */ /* 0x000fea0003800000 */
[----:B---3--:R-:W2:Y:S02]  /*0a40*/  LDS R2, [UR60+0x34] ;  /* 0x0000343cff027984 */ /* 0x008ea40008000800 */
[----:B--2---:R-:W-:-:S05]  /*0a50*/  LOP3.LUT R2, R2, 0x38, RZ, 0xb8, !PT ;  /* 0x0000003802027812 */ /* 0x004fca00078eb8ff */
[----:B------:R2:W-:Y:S01]  /*0a60*/  STS [UR60+0x34], R2 ;  /* 0x00003402ff007988 */ /* 0x0005e2000800083c */
[----:B------:R-:W-:Y:S05]  /*0a70*/  @P1 BRA `(.L_x_25) ;  /* 0x0000000000201947 */ /* 0x000fea0003800000 */
[----:B--2---:R-:W2:Y:S01]  /*0a80*/  LDS R2, [UR60+0x8] ;  /* 0x0000083cff027984 */ /* 0x004ea20008000800 */
[----:B------:R-:W-:-:S05]  /*0a90*/  IMAD.MOV.U32 R5, RZ, RZ, 0x780 ;  /* 0x00000780ff057424 */ /* 0x000fca00078e00ff */
[----:B--2---:R-:W-:-:S05]  /*0aa0*/  LOP3.LUT R2, R2, 0x500, R5, 0xd8, !PT ;  /* 0x0000050002027812 */ /* 0x004fca00078ed805 */
[----:B------:R2:W-:Y:S02]  /*0ab0*/  STS [UR60+0x8], R2 ;  /* 0x00000802ff007988 */ /* 0x0005e4000800083c */
.L_x_24:
[----:B------:R-:W-:Y:S05]  /*0ac0*/  @P1 BRA `(.L_x_26) ;  /* 0x0000000000281947 */ /* 0x000fea0003800000 */
[----:B--23--:R-:W2:Y:S02]  /*0ad0*/  LDS R2, [UR60+0x8] ;  /* 0x0000083cff027984 */ /* 0x00cea40008000800 */
[----:B--2---:R-:W-:-:S05]  /*0ae0*/  LOP3.LUT R2, R2, 0x1800, RZ, 0xb8, !PT ;  /* 0x0000180002027812 */ /* 0x004fca00078eb8ff */
[----:B------:R3:W-:Y:S02]  /*0af0*/  STS [UR60+0x8], R2 ;  /* 0x00000802ff007988 */ /* 0x0007e4000800083c */
.L_x_25:
[----:B------:R-:W-:Y:S05]  /*0b00*/  @P1 BREAK B2 ;  /* 0x0000000000021942 */ /* 0x000fea0003800000 */
[----:B------:R-:W-:Y:S05]  /*0b10*/  @P1 BRA `(.L_x_27) ;  /* 0x0000000000241947 */ /* 0x000fea0003800000 */
[----:B--23--:R-:W2:Y:S01]  /*0b20*/  LDS R2, [UR60+0x8] ;  /* 0x0000083cff027984 */ /* 0x00cea20008000800 */
[----:B------:R-:W-:-:S05]  /*0b30*/  IMAD.MOV.U32 R5, RZ, RZ, 0x6000 ;  /* 0x00006000ff057424 */ /* 0x000fca00078e00ff */
[----:B--2---:R-:W-:-:S04]  /*0b40*/  LOP3.LUT R2, R2, 0x6000, R5, 0xd8, !PT ;  /* 0x0000600002027812 */ /* 0x004fc800078ed805 */
[----:B------:R-:W-:-:S05]  /*0b50*/  LOP3.LUT R2, R2, 0x400000, RZ, 0xb8, !PT ;  /* 0x0040000002027812 */ /* 0x000fca00078eb8ff */
[----:B------:R4:W-:Y:S02]  /*0b60*/  STS [UR60+0x8], R2 ;  /* 0x00000802ff007988 */ /* 0x0009e4000800083c */
.L_x_26:
[----:B------:R-:W-:Y:S05]  /*0b70*/  BSYNC B2 ;  /* 0x0000000000027941 */ /* 0x000fea0003800000 */
.L_x_23:
[----:B--234-:R-:W2:Y:S02]  /*0b80*/  @!P1 LDS R2, [UR60+0x8] ;  /* 0x0000083cff029984 */ /* 0x01cea40008000800 */
[----:B--2---:R-:W-:-:S05]  /*0b90*/  @!P1 LOP3.LUT R2, R2, 0x8000, RZ, 0xb8, !PT ;  /* 0x0000800002029812 */ /* 0x004fca00078eb8ff */
[----:B------:R4:W-:Y:S02]  /*0ba0*/  @!P1 STS [UR60+0x8], R2 ;  /* 0x00000802ff009988 */ /* 0x0009e4000800083c */
.L_x_27:
[----:B------:R-:W-:Y:S05]  /*0bb0*/  BSYNC B3 ;  /* 0x0000000000037941 */ /* 0x000fea0003800000 */
.L_x_22:
[----:B------:R-:W-:Y:S05]  /*0bc0*/  WARPSYNC.ALL ;  /* 0x0000000000007948 */ /* 0x000fea0003800000 */
[----:B------:R-:W-:-:S04]  /*0bd0*/  UIADD3 UR4, UR6, 0x80, URZ ;  /* 0x0000008006047890 */ /* 0x000fc8000fffe03f */
[----:B------:R-:W-:-:S04]  /*0be0*/  UIADD3 UR5, UP0, UR4, UR8, URZ ;  /* 0x0000000804057290 */ /* 0x000fc8000ff1e03f */
[----:B------:R-:W-:Y:S02]  /*0bf0*/  ULEA.HI.X.SX32 UR4, UR4, UR9, 0x1, UP0 ;  /* 0x0000000904047291 */ /* 0x000fe400080f0e3f */
[----:B------:R-:W-:-:S04]  /*0c00*/  IMAD.U32 R18, RZ, RZ, UR5 ;  /* 0x00000005ff127e24 */ /* 0x000fc8000f8e00ff */
[----:B------:R-:W-:Y:S01]  /*0c10*/  IMAD.U32 R17, RZ, RZ, UR4 ;  /* 0x00000004ff117e24 */ /* 0x000fe2000f8e00ff */
[----:B------:R-:W-:Y:S06]  /*0c20*/  @P0 BRA `(.L_x_28) ;  /* 0x0000000000380947 */ /* 0x000fec0003800000 */
[----:B--234-:R-:W2:Y:S01]  /*0c30*/  S2R R2, SR_LANEID ;  /* 0x0000000000027919 */ /* 0x01cea20000000000 */
[----:B------:R-:W-:Y:S02]  /*0c40*/  R2UR UR5, R18 ;  /* 0x00000000120572ca */ /* 0x000fe400000e0000 */
[----:B------:R-:W-:Y:S01]  /*0c50*/  R2UR UR4, R17 ;  /* 0x00000000110472ca */ /* 0x000fe200000e0000 */
[----:B--2---:R-:W-:-:S05]  /*0c60*/  IMAD.SHL.U32 R2, R2, 0x4, RZ ;  /* 0x0000000402027824 */ /* 0x004fca00078e00ff */
[----:B------:R-:W2:Y:S05]  /*0c70*/  LDS R7, [R2+UR60] ;  /* 0x0000003c02077984 */ /* 0x000eaa0008000800 */
[----:B------:R-:W-:-:S05]  /*0c80*/  IADD3 R4, P2, R2, UR5, RZ ;  /* 0x0000000502047c10 */ /* 0x000fca000ff5e0ff */
[----:B------:R-:W-:Y:S01]  /*0c90*/  IMAD.X R5, RZ, RZ, UR4, P2 ;  /* 0x00000004ff057e24 */ /* 0x000fe200090e06ff */
[----:B------:R-:W-:Y:S05]  /*0ca0*/  WARPSYNC.ALL ;  /* 0x0000000000007948 */ /* 0x000fea0003800000 */
[----:B------:R-:W-:Y:S02]  /*0cb0*/  R2UR UR5, R17 ;  /* 0x00000000110572ca */ /* 0x000fe400000e0000 */
[----:B------:R-:W-:Y:S01]  /*0cc0*/  R2UR UR4, R18 ;  /* 0x00000000120472ca */ /* 0x000fe200000e0000 */
[----:B--2---:R2:W5:Y:S01]  /*0cd0*/  ATOMG.E.EXCH.STRONG.GPU PT, RZ, [R4], R7 ;  /* 0x0000000704ff73a8 */ /* 0x00456200041ee100 */
[----:B------:R-:W-:-:S11]  /*0ce0*/  DEPBAR {5,4,3,2,1,0} ;  /* 0x0000003f0000791a */ /* 0x000fd60000000000 */
[----:B------:R2:W-:Y:S01]  /*0cf0*/  UTMACCTL.IV [UR4] ;  /* 0x00000000040079b9 */ /* 0x0005e20008000000 */
[----:B------:R-:W-:Y:S01]  /*0d00*/  NOP ;  /* 0x0000000000007918 */ /* 0x000fe20000000000 */
.L_x_28:
[----:B------:R-:W-:Y:S05]  /*0d10*/  @P0 BRA `(.L_x_29) ;  /* 0x00000000000c0947 */ /* 0x000fea0003800000 */
[----:B------:R0:W-:Y:S01]  /*0d20*/  UTMACMDFLUSH ;  /* 0x00000000000079b7 */ /* 0x0001e20000000000 */
[----:B------:R-:W-:Y:S05]  /*0d30*/  @P0 BRA `(.L_x_29) ;  /* 0x0000000000040947 */ /* 0x000fea0003800000 */
[----:B------:R-:W-:-:S04]  /*0d40*/  DEPBAR.LE SB0, 0x0 ;  /* 0x000080000000791a */ /* 0x000fc80000000000 */
.L_x_29:
[----:B------:R-:W-:Y:S05]  /*0d50*/  WARPSYNC.ALL ;  /* 0x0000000000007948 */ /* 0x000fea0003800000 */
[----:B-----5:R-:W-:Y:S06]  /*0d60*/  BAR.SYNC.DEFER_BLOCKING 0x0 ;  /* 0x0000000000007b1d */ /* 0x020fec0000010000 */
[----:B------:R-:W-:Y:S02]  /*0d70*/  BSSY B3, `(.L_x_30) ;  /* 0x000000b000037945 */ /* 0x000fe40003800000 */
[----:B------:R-:W-:Y:S06]  /*0d80*/  BAR.SYNC.DEFER_BLOCKING 0x0 ;  /* 0x0000000000007b1d */ /* 0x000fec0000010000 */
[----:B------:R1:W-:Y:S01]  /*0d90*/  @!P0 STS [R9], RZ ;  /* 0x000000ff09008388 */ /* 0x0003e20000000800 */
[----:B------:R-:W-:Y:S01]  /*0da0*/  NOP ;  /* 0x0000000000007918 */ /* 0x000fe20000000000 */
[----:B------:R-:W-:Y:S05]  /*0db0*/  @P1 BRA `(.L_x_31) ;  /* 0x0000000000181947 */ /* 0x000fea0003800000 */
[----:B--234-:R-:W2:Y:S01]  /*0dc0*/  LDS R2, [UR60+0x8] ;  /* 0x0000083cff027984 */ /* 0x01cea20008000800 */
[----:B------:R-:W3:Y:S01]  /*0dd0*/  LDC.64 R10, c[0x0][0x220] ;  /* 0x00008800ff0a7b82 */ /* 0x000ee20000000a00 */
[----:B------:R-:W-:Y:S02]  /*0de0*/  IMAD.MOV.U32 R5, RZ, RZ, 0x70 ;  /* 0x00000070ff057424 */ /* 0x000fe400078e00ff */
[----:B---3--:R3:W-:Y:S03]  /*0df0*/  STS.64 [UR60], R10 ;  /* 0x0000000aff007988 */ /* 0x0087e60008000a3c */
[----:B--2---:R-:W-:-:S05]  /*0e00*/  LOP3.LUT R2, R2, 0x10, R5, 0xd8, !PT ;  /* 0x0000001002027812 */ /* 0x004fca00078ed805 */
[----:B------:R3:W-:Y:S02]  /*0e10*/  STS [UR60+0x8], R2 ;  /* 0x00000802ff007988 */ /* 0x0007e4000800083c */
.L_x_31:
[----:B--2---:R-:W-:Y:S05]  /*0e20*/  BSYNC B3 ;  /* 0x0000000000037941 */ /* 0x004fea0003800000 */
.L_x_30:
[----:B------:R-:W-:Y:S04]  /*0e30*/  BSSY B4, `(.L_x_32) ;  /* 0x0000011000047945 */ /* 0x000fe80003800000 */
[----:B------:R-:W-:Y:S04]  /*0e40*/  BSSY B3, `(.L_x_33) ;  /* 0x000000e000037945 */ /* 0x000fe80003800000 */
[----:B------:R-:W-:Y:S05]  /*0e50*/  @P1 BRA `(.L_x_34) ;  /* 0x0000000000241947 */ /* 0x000fea0003800000 */
[----:B---34-:R-:W2:Y:S01]  /*0e60*/  LDS R2, [UR60+0x34] ;  /* 0x0000343cff027984 */ /* 0x018ea20008000800 */
[----:B------:R-:W-:-:S05]  /*0e70*/  IMAD.MOV.U32 R5, RZ, RZ, 0x3f000000 ;  /* 0x3f000000ff057424 */ /* 0x000fca00078e00ff */
[----:B--2---:R-:W-:-:S05]  /*0e80*/  LOP3.LUT R2, R2, 0xff000000, R5, 0xb8, !PT ;  /* 0xff00000002027812 */ /* 0x004fca00078eb805 */
[----:B------:R2:W-:Y:S01]  /*0e90*/  STS [UR60+0x34], R2 ;  /* 0x00003402ff007988 */ /* 0x0005e2000800083c */
[----:B------:R-:W-:Y:S05]  /*0ea0*/  @P1 BRA `(.L_x_35) ;  /* 0x00000000001c1947 */ /* 0x000fea0003800000 */
[----:B--2---:R-:W2:Y:S01]  /*0eb0*/  LDS R2, [UR60+0x38] ;  /* 0x0000383cff027984 */ /* 0x004ea20008000800 */
[----:B------:R-:W-:-:S05]  /*0ec0*/  IMAD.MOV.U32 R5, RZ, RZ, 0x7f ;  /* 0x0000007fff057424 */ /* 0x000fca00078e00ff */
[----:B--2---:R-:W-:-:S05]  /*0ed0*/  LOP3.LUT R2, R2, 0xff, R5, 0xb8, !PT ;  /* 0x000000ff02027812 */ /* 0x004fca00078eb805 */
[----:B------:R2:W-:Y:S02]  /*0ee0*/  STS [UR60+0x38], R2 ;  /* 0x00003802ff007988 */ /* 0x0005e4000800083c */
.L_x_34:
[----:B------:R-:W-:Y:S05]  /*0ef0*/  @P1 BREAK B3 ;  /* 0x0000000000031942 */ /* 0x000fea0003800000 */
[----:B------:R-:W-:Y:S05]  /*0f00*/  @P1 BRA `(.L_x_36) ;  /* 0x00000000000c1947 */ /* 0x000fea0003800000 */
[----:B------:R1:W-:Y:S02]  /*0f10*/  STS [UR60+0x20], R0 ;  /* 0x00002000ff007988 */ /* 0x0003e4000800083c */
.L_x_35:
[----:B------:R-:W-:Y:S05]  /*0f20*/  BSYNC B3 ;  /* 0x0000000000037941 */ /* 0x000fea0003800000 */
.L_x_33:
[----:B------:R1:W-:Y:S02]  /*0f30*/  @!P1 STS [UR60+0x24], R6 ;  /* 0x00002406ff009988 */ /* 0x0003e4000800083c */
.L_x_36:
[----:B------:R-:W-:Y:S05]  /*0f40*/  BSYNC B4 ;  /* 0x0000000000047941 */ /* 0x000fea0003800000 */
.L_x_32:
[----:B------:R-:W-:Y:S05]  /*0f50*/  WARPSYNC.ALL ;  /* 0x0000000000007948 */ /* 0x000fea0003800000 */
[----:B------:R-:W-:Y:S04]  /*0f60*/  BSSY B4, `(.L_x_37) ;  /* 0x000000e000047945 */ /* 0x000fe80003800000 */
[----:B------:R-:W-:Y:S05]  /*0f70*/  @P1 BRA `(.L_x_38) ;  /* 0x0000000000301947 */ /* 0x000fea0003800000 */
[----:B--234-:R-:W2:Y:S01]  /*0f80*/  LDS R2, [UR60+0x34] ;  /* 0x0000343cff027984 */ /* 0x01cea20008000800 */
[----:B------:R-:W3:Y:S03]  /*0f90*/  LDC.64 R4, c[0x0][0x248] ;  /* 0x00009200ff047b82 */ /* 0x000ee60000000a00 */
[----:B-1----:R-:W1:Y:S01]  /*0fa0*/  LDS R0, [UR60+0x1c] ;  /* 0x00001c3cff007984 */ /* 0x002e620008000800 */
[C---:B---3--:R-:W-:Y:S01]  /*0fb0*/  SHF.L.U64.HI R5, R4.reuse, 0x1, R5 ;  /* 0x0000000104057819 */ /* 0x048fe20000010205 */
[----:B------:R-:W-:-:S03]  /*0fc0*/  IMAD.SHL.U32 R4, R4, 0x2, RZ ;  /* 0x0000000204047824 */ /* 0x000fc600078e00ff */
[--C-:B------:R-:W-:Y:S02]  /*0fd0*/  SHF.R.U32.HI R7, RZ, 0x4, R5.reuse ;  /* 0x00000004ff077819 */ /* 0x100fe40000011605 */
[----:B------:R-:W-:-:S05]  /*0fe0*/  SHF.R.U64 R4, R4, 0x4, R5 ;  /* 0x0000000404047819 */ /* 0x000fca0000001205 */
[----:B------:R3:W-:Y:S01]  /*0ff0*/  STS [UR60+0xc], R4 ;  /* 0x00000c04ff007988 */ /* 0x0007e2000800083c */
[----:B--2---:R-:W-:Y:S02]  /*1000*/  LOP3.LUT R2, R2, 0x7, RZ, 0xb8, !PT ;  /* 0x0000000702027812 */ /* 0x004fe400078eb8ff */
[----:B-1----:R-:W-:-:S03]  /*1010*/  LOP3.LUT R0, R0, 0xf, R7, 0xb8, !PT ;  /* 0x0000000f00007812 */ /* 0x002fc600078eb807 */
[----:B------:R3:W-:Y:S04]  /*1020*/  STS [UR60+0x34], R2 ;  /* 0x00003402ff007988 */ /* 0x0007e8000800083c */
[----:B------:R3:W-:Y:S02]  /*1030*/  STS [UR60+0x1c], R0 ;  /* 0x00001c00ff007988 */ /* 0x0007e4000800083c */
.L_x_38:
[----:B------:R-:W-:Y:S05]  /*1040*/  BSYNC B4 ;  /* 0x0000000000047941 */ /* 0x000fea0003800000 */
.L_x_37:
[----:B------:R-:W-:Y:S04]  /*1050*/  BSSY B4, `(.L_x_39) ;  /* 0x000001a000047945 */ /* 0x000fe80003800000 */
[----:B------:R-:W-:Y:S04]  /*1060*/  BSSY B5, `(.L_x_40) ;  /* 0x0000015000057945 */ /* 0x000fe80003800000 */
[----:B------:R-:W-:Y:S05]  /*1070*/  @P1 BRA `(.L_x_41) ;  /* 0x0000000000201947 */ /* 0x000fea0003800000 */
[----:B-1-3--:R-:W1:Y:S02]  /*1080*/  LDS R0, [UR60+0x34] ;  /* 0x0000343cff007984 */ /* 0x00ae640008000800 */
[----:B-1----:R-:W-:-:S05]  /*1090*/  LOP3.LUT R0, R0, 0x38, RZ, 0xb8, !PT ;  /* 0x0000003800007812 */ /* 0x002fca00078eb8ff */
[----:B------:R1:W-:Y:S01]  /*10a0*/  STS [UR60+0x34], R0 ;  /* 0x00003400ff007988 */ /* 0x0003e2000800083c */
[----:B------:R-:W-:Y:S05]  /*10b0*/  @P1 BRA `(.L_x_42) ;  /* 0x0000000000201947 */ /* 0x000fea0003800000 */
[----:B-1----:R-:W1:Y:S01]  /*10c0*/  LDS R0, [UR60+0x8] ;  /* 0x0000083cff007984 */ /* 0x002e620008000800 */
[----:B------:R-:W-:-:S05]  /*10d0*/  IMAD.MOV.U32 R5, RZ, RZ, 0x780 ;  /* 0x00000780ff057424 */ /* 0x000fca00078e00ff */
[----:B-1----:R-:W-:-:S05]  /*10e0*/  LOP3.LUT R0, R0, 0x500, R5, 0xd8, !PT ;  /* 0x0000050000007812 */ /* 0x002fca00078ed805 */
[----:B------:R1:W-:Y:S02]  /*10f0*/  STS [UR60+0x8], R0 ;  /* 0x00000800ff007988 */ /* 0x0003e4000800083c */
.L_x_41:
[----:B------:R-:W-:Y:S05]  /*1100*/  @P1 BRA `(.L_x_43) ;  /* 0x0000000000281947 */ /* 0x000fea0003800000 */
[----:B-1-3--:R-:W1:Y:S02]  /*1110*/  LDS R0, [UR60+0x8] ;  /* 0x0000083cff007984 */ /* 0x00ae640008000800 */
[----:B-1----:R-:W-:-:S05]  /*1120*/  LOP3.LUT R0, R0, 0x1800, RZ, 0xb8, !PT ;  /* 0x0000180000007812 */ /* 0x002fca00078eb8ff */
[----:B------:R3:W-:Y:S02]  /*1130*/  STS [UR60+0x8], R0 ;  /* 0x00000800ff007988 */ /* 0x0007e4000800083c */
.L_x_42:
[----:B------:R-:W-:Y:S05]  /*1140*/  @P1 BREAK B5 ;  /* 0x0000000000051942 */ /* 0x000fea0003800000 */
[----:B------:R-:W-:Y:S05]  /*1150*/  @P1 BRA `(.L_x_44) ;  /* 0x0000000000241947 */ /* 0x000fea0003800000 */
[----:B-1-3--:R-:W1:Y:S01]  /*1160*/  LDS R0, [UR60+0x8] ;  /* 0x0000083cff007984 */ /* 0x00ae620008000800 */
[----:B------:R-:W-:-:S05]  /*1170*/  IMAD.MOV.U32 R5, RZ, RZ, 0x6000 ;  /* 0x00006000ff057424 */ /* 0x000fca00078e00ff */
[----:B-1----:R-:W-:-:S04]  /*1180*/  LOP3.LUT R0, R0, 0x6000, R5, 0xd8, !PT ;  /* 0x0000600000007812 */ /* 0x002fc800078ed805 */
[----:B------:R-:W-:-:S05]  /*1190*/  LOP3.LUT R0, R0, 0x400000, RZ, 0xb8, !PT ;  /* 0x0040000000007812 */ /* 0x000fca00078eb8ff */
[----:B------:R1:W-:Y:S02]  /*11a0*/  STS [UR60+0x8], R0 ;  /* 0x00000800ff007988 */ /* 0x0003e4000800083c */
.L_x_43:
[----:B------:R-:W-:Y:S05]  /*11b0*/  BSYNC B5 ;  /* 0x0000000000057941 */ /* 0x000fea0003800000 */
.L_x_40:
[----:B-1-3--:R-:W1:Y:S02]  /*11c0*/  @!P1 LDS R0, [UR60+0x8] ;  /* 0x0000083cff009984 */ /* 0x00ae640008000800 */
[----:B-1----:R-:W-:-:S05]  /*11d0*/  @!P1 LOP3.LUT R0, R0, 0x8000, RZ, 0xb8, !PT ;  /* 0x0000800000009812 */ /* 0x002fca00078eb8ff */
[----:B------:R1:W-:Y:S02]  /*11e0*/  @!P1 STS [UR60+0x8], R0 ;  /* 0x00000800ff009988 */ /* 0x0003e4000800083c */
.L_x_44:
[----:B------:R-:W-:Y:S05]  /*11f0*/  BSYNC B4 ;  /* 0x0000000000047941 */ /* 0x000fea0003800000 */
.L_x_39:
[----:B------:R-:W-:Y:S05]  /*1200*/  WARPSYNC.ALL ;  /* 0x0000000000007948 */ /* 0x000fea0003800000 */
[----:B------:R1:W-:Y:S01]  /*1210*/  STL [R1], RZ ;  /* 0x000000ff01007387 */ /* 0x0003e20000100800 */
[----:B------:R-:W-:Y:S01]  /*1220*/  UIADD3 UR6, UR6, 0x100, URZ ;  /* 0x0000010006067890 */ /* 0x000fe2000fffe03f */
[----:B------:R-:W-:Y:S02]  /*1230*/  ISETP.GE.AND P2, PT, R14, 0x1, PT ;  /* 0x000000010e00780c */ /* 0x000fe40003f46270 */
[----:B------:R-:W-:Y:S01]  /*1240*/  CS2R R24, SRZ ;  /* 0x0000000000187805 */ /* 0x000fe2000001ff00 */
[----:B------:R1:W-:Y:S01]  /*1250*/  STL [R1+0x4], RZ ;  /* 0x000004ff01007387 */ /* 0x0003e20000100800 */
[----:B------:R-:W-:Y:S01]  /*1260*/  UIADD3 UR4, UP0, UR6, UR8, URZ ;  /* 0x0000000806047290 */ /* 0x000fe2000ff1e03f */
[----:B------:R-:W-:-:S02]  /*1270*/  SHF.R.U32.HI R165, RZ, 0x5, R167 ;  /* 0x00000005ffa57819 */ /* 0x000fc400000116a7 */
[----:B------:R-:W-:Y:S01]  /*1280*/  CS2R R26, SRZ ;  /* 0x00000000001a7805 */ /* 0x000fe2000001ff00 */
[----:B------:R1:W-:Y:S01]  /*1290*/  STL [R1+0x8], RZ ;  /* 0x000008ff01007387 */ /* 0x0003e20000100800 */
[----:B------:R-:W-:Y:S02]  /*12a0*/  CS2R R28, SRZ ;  /* 0x00000000001c7805 */ /* 0x000fe4000001ff00 */
[----:B------:R-:W-:Y:S01]  /*12b0*/  CS2R R30, SRZ ;  /* 0x00000000001e7805 */ /* 0x000fe2000001ff00 */
[----:B------:R-:W-:Y:S01]  /*12c0*/  IMAD.U32 R164, RZ, RZ, UR4 ;  /* 0x00000004ffa47e24 */ /* 0x000fe2000f8e00ff */
[----:B------:R1:W-:Y:S01]  /*12d0*/  STL [R1+0xc], RZ ;  /* 0x00000cff01007387 */ /* 0x0003e20000100800 */
[----:B------:R-:W-:Y:S01]  /*12e0*/  ULEA.HI.X.SX32 UR4, UR6, UR9, 0x1, UP0 ;  /* 0x0000000906047291 */ /* 0x000fe200080f0e3f */
[----:B------:R-:W-:Y:S02]  /*12f0*/  CS2R R32, SRZ ;  /* 0x0000000000207805 */ /* 0x000fe4000001ff00 */
[----:B------:R-:W-:Y:S01]  /*1300*/  CS2R R34, SRZ ;  /* 0x0000000000227805 */ /* 0x000fe2000001ff00 */
[----:B------:R1:W-:Y:S01]  /*1310*/  STL [R1+0x10], RZ ;  /* 0x000010ff01007387 */ /* 0x0003e20000100800 */
[----:B------:R-:W-:-:S02]  /*1320*/  CS2R R36, SRZ ;  /* 0x0000000000247805 */ /* 0x000fc4000001ff00 */
[----:B------:R-:W-:Y:S01]  /*1330*/  CS2R R38, SRZ ;  /* 0x0000000000267805 */ /* 0x000fe2000001ff00 */
[----:B------:R-:W-:Y:S01]  /*1340*/  IMAD.U32 R19, RZ, RZ, UR4 ;  /* 0x00000004ff137e24 */ /* 0x000fe2000f8e00ff */
[----:B------:R1:W-:Y:S01]  /*1350*/  STL [R1+0x14], RZ ;  /* 0x000014ff01007387 */ /* 0x0003e20000100800 */
[----:B------:R-:W-:Y:S02]  /*1360*/  CS2R R40, SRZ ;  /* 0x0000000000287805 */ /* 0x000fe4000001ff00 */
[----:B------:R-:W-:Y:S02]  /*1370*/  CS2R R42, SRZ ;  /* 0x00000000002a7805 */ /* 0x000fe4000001ff00 */
[----:B------:R-:W-:Y:S01]  /*1380*/  CS2R R44, SRZ ;  /* 0x00000000002c7805 */ /* 0x000fe2000001ff00 */
[----:B------:R1:W-:Y:S01]  /*1390*/  STL [R1+0x18], RZ ;  /* 0x000018ff01007387 */ /* 0x0003e20000100800 */
[----:B------:R-:W-:Y:S02]  /*13a0*/  CS2R R46, SRZ ;  /* 0x00000000002e7805 */ /* 0x000fe4000001ff00 */
[----:B------:R-:W-:-:S02]  /*13b0*/  CS2R R48, SRZ ;  /* 0x0000000000307805 */ /* 0x000fc4000001ff00 */
[----:B------:R-:W-:Y:S01]  /*13c0*/  CS2R R50, SRZ ;  /* 0x0000000000327805 */ /* 0x000fe2000001ff00 */
        /* <DEDUP_REMOVED lines=46> */
[----:B------:R-:W-:Y:S01]  /*16b0*/  CS2R R120, SRZ ;  /* 0x0000000000787805 */ /* 0x000fe2000001ff00 */
[----:B------:R1:W-:Y:S04]  /*16c0*/  STL [R1+0x4c], RZ ;  /* 0x00004cff01007387 */ /* 0x0003e80000100800 */
        /* <DEDUP_REMOVED lines=107> */
[----:B------:R1:W-:Y:S01]  /*1d80*/  STL [R1+0x1fc], RZ ;  /* 0x0001fcff01007387 */ /* 0x0003e20000100800 */
[----:B------:R-:W-:Y:S05]  /*1d90*/  @P0 BRA `(.L_x_45) ;  /* 0x0000000000380947 */ /* 0x000fea0003800000 */
[----:B-1-3--:R-:W1:Y:S01]  /*1da0*/  S2R R0, SR_LANEID ;  /* 0x0000000000007919 */ /* 0x00ae620000000000 */
[----:B------:R-:W-:Y:S02]  /*1db0*/  R2UR UR5, R164 ;  /* 0x00000000a40572ca */ /* 0x000fe400000e0000 */
[----:B------:R-:W-:Y:S01]  /*1dc0*/  R2UR UR4, R19 ;  /* 0x00000000130472ca */ /* 0x000fe200000e0000 */
[----:B-1----:R-:W-:-:S05]  /*1dd0*/  IMAD.SHL.U32 R0, R0, 0x4, RZ ;  /* 0x0000000400007824 */ /* 0x002fca00078e00ff */
[----:B------:R-:W1:Y:S05]  /*1de0*/  LDS R7, [R0+UR60] ;  /* 0x0000003c00077984 */ /* 0x000e6a0008000800 */
[----:B------:R-:W-:-:S05]  /*1df0*/  IADD3 R4, P3, R0, UR5, RZ ;  /* 0x0000000500047c10 */ /* 0x000fca000ff7e0ff */
[----:B------:R-:W-:Y:S01]  /*1e00*/  IMAD.X R5, RZ, RZ, UR4, P3 ;  /* 0x00000004ff057e24 */ /* 0x000fe200098e06ff */
[----:B------:R-:W-:Y:S05]  /*1e10*/  WARPSYNC.ALL ;  /* 0x0000000000007948 */ /* 0x000fea0003800000 */
[----:B------:R-:W-:Y:S02]  /*1e20*/  R2UR UR5, R19 ;  /* 0x00000000130572ca */ /* 0x000fe400000e0000 */
[----:B------:R-:W-:Y:S01]  /*1e30*/  R2UR UR4, R164 ;  /* 0x00000000a40472ca */ /* 0x000fe200000e0000 */
[----:B-1----:R1:W5:Y:S01]  /*1e40*/  ATOMG.E.EXCH.STRONG.GPU PT, RZ, [R4], R7 ;  /* 0x0000000704ff73a8 */ /* 0x00236200041ee100 */
[----:B------:R-:W-:-:S11]  /*1e50*/  DEPBAR {5,4,3,2,1,0} ;  /* 0x0000003f0000791a */ /* 0x000fd60000000000 */
[----:B------:R1:W-:Y:S01]  /*1e60*/  UTMACCTL.IV [UR4] ;  /* 0x00000000040079b9 */ /* 0x0003e20008000000 */
[----:B------:R-:W-:Y:S01]  /*1e70*/  NOP ;  /* 0x0000000000007918 */ /* 0x000fe20000000000 */
.L_x_45:
[----:B------:R-:W-:Y:S05]  /*1e80*/  @P0 BRA `(.L_x_46) ;  /* 0x00000000000c0947 */ /* 0x000fea0003800000 */
[----:B------:R0:W-:Y:S01]  /*1e90*/  UTMACMDFLUSH ;  /* 0x00000000000079b7 */ /* 0x0001e20000000000 */
[----:B------:R-:W-:Y:S05]  /*1ea0*/  @P0 BRA `(.L_x_46) ;  /* 0x0000000000040947 */ /* 0x000fea0003800000 */
[----:B------:R-:W-:-:S04]  /*1eb0*/  DEPBAR.LE SB0, 0x0 ;  /* 0x000080000000791a */ /* 0x000fc80000000000 */
.L_x_46:
[----:B------:R-:W-:Y:S05]  /*1ec0*/  WARPSYNC.ALL ;  /* 0x0000000000007948 */ /* 0x000fea0003800000 */
[----:B------:R-:W2:Y:S08]  /*1ed0*/  S2UR UR7, SR_CTAID.Y ;  /* 0x00000000000779c3 */ /* 0x000eb00000002600 */
[----:B-----5:R-:W-:Y:S01]  /*1ee0*/  BAR.SYNC.DEFER_BLOCKING 0x0 ;  /* 0x0000000000007b1d */ /* 0x020fe20000010000 */
[----:B------:R-:W-:-:S02]  /*1ef0*/  CS2R R122, SRZ ;  /* 0x00000000007a7805 */ /* 0x000fc4000001ff00 */
[----:B------:R-:W-:Y:S02]  /*1f00*/  CS2R R124, SRZ ;  /* 0x00000000007c7805 */ /* 0x000fe4000001ff00 */
[----:B------:R-:W-:Y:S02]  /*1f10*/  CS2R R126, SRZ ;  /* 0x00000000007e7805 */ /* 0x000fe4000001ff00 */
[----:B------:R-:W-:Y:S02]  /*1f20*/  CS2R R128, SRZ ;  /* 0x0000000000807805 */ /* 0x000fe4000001ff00 */
[----:B------:R-:W-:Y:S01]  /*1f30*/  CS2R R130, SRZ ;  /* 0x0000000000827805 */ /* 0x000fe2000001ff00 */
[----:B------:R-:W-:Y:S01]  /*1f40*/  VOTEU.ALL UP0, P1 ;  /* 0x00000000003f7886 */ /* 0x000fe20000800000 */
[----:B------:R-:W3:Y:S01]  /*1f50*/  S2UR UR6, SR_CTAID.X ;  /* 0x00000000000679c3 */ /* 0x000ee20000002500 */
[----:B-1----:R-:W-:Y:S01]  /*1f60*/  UMOV UR4, 0x1 ;  /* 0x0000000100047882 */ /* 0x002fe20000000000 */
[----:B------:R-:W-:-:S02]  /*1f70*/  CS2R R132, SRZ ;  /* 0x0000000000847805 */ /* 0x000fc4000001ff00 */
[----:B------:R-:W-:Y:S01]  /*1f80*/  CS2R R134, SRZ ;  /* 0x0000000000867805 */ /* 0x000fe2000001ff00 */
[----:B------:R-:W-:-:S04]  /*1f90*/  @!UP0 UIADD3 UR4, -UR4, 0x100000, URZ ;  /* 0x0010000004048890 */ /* 0x000fc8000fffe13f */
[----:B------:R-:W-:Y:S02]  /*1fa0*/  @!UP0 USHF.L.U32 UR5, UR4, 0xb, URZ ;  /* 0x0000000b04058899 */ /* 0x000fe4000800063f */
[----:B------:R-:W-:Y:S01]  /*1fb0*/  @!UP0 USHF.L.U32 UR4, UR4, 0x1, URZ ;  /* 0x0000000104048899 */ /* 0x000fe2000800063f */
[----:B------:R-:W-:Y:S01]  /*1fc0*/  CS2R R136, SRZ ;  /* 0x0000000000887805 */ /* 0x000fe2000001ff00 */
[----:B------:R-:W-:Y:S01]  /*1fd0*/  VOTEU.ALL UP0, P1 ;  /* 0x00000000003f7886 */ /* 0x000fe20000800000 */
[----:B------:R-:W-:Y:S02]  /*1fe0*/  CS2R R138, SRZ ;  /* 0x00000000008a7805 */ /* 0x000fe4000001ff00 */
[----:B------:R-:W-:Y:S02]  /*1ff0*/  CS2R R140, SRZ ;  /* 0x00000000008c7805 */ /* 0x000fe4000001ff00 */
[----:B------:R-:W-:Y:S02]  /*2000*/  CS2R R142, SRZ ;  /* 0x00000000008e7805 */ /* 0x000fe4000001ff00 */
[----:B------:R-:W-:-:S02]  /*2010*/  CS2R R144, SRZ ;  /* 0x0000000000907805 */ /* 0x000fc4000001ff00 */
[----:B------:R-:W-:Y:S02]  /*2020*/  CS2R R146, SRZ ;  /* 0x0000000000927805 */ /* 0x000fe4000001ff00 */
[----:B------:R-:W-:Y:S02]  /*2030*/  CS2R R148, SRZ ;  /* 0x0000000000947805 */ /* 0x000fe4000001ff00 */
[----:B------:R-:W-:Y:S01]  /*2040*/  CS2R R150, SRZ ;  /* 0x0000000000967805 */ /* 0x000fe2000001ff00 */
[----:B--2---:R-:W-:Y:S01]  /*2050*/  USHF.L.U32 UR39, UR7, 0x8, URZ ;  /* 0x0000000807277899 */ /* 0x004fe2000800063f */
[----:B------:R-:W1:Y:S02]  /*2060*/  FENCE.VIEW.ASYNC.S ;  /* 0x00000000000073c6 */ /* 0x000e640000000000 */
[----:B-1----:R1:W2:Y:S01]  /*2070*/  @!UP0 SYNCS.EXCH.64 URZ, [UR60+0x18000], UR4 ;  /* 0x018000043c3f85b2 */ /* 0x0022a20008000100 */
[----:B---3--:R-:W-:Y:S01]  /*2080*/  USHF.L.U32 UR35, UR6, 0x7, URZ ;  /* 0x0000000706237899 */ /* 0x008fe2000800063f */
[----:B------:R-:W-:Y:S11]  /*2090*/  @!P2 BRA `(.L_x_47) ;  /* 0x000000200030a947 */ /* 0x000ff60003800000 */
[----:B------:R3:W-:Y:S01]  /*20a0*/  STL [R1], RZ ;  /* 0x000000ff01007387 */ /* 0x0007e20000100800 */
[----:B------:R-:W-:Y:S01]  /*20b0*/  UIADD3 UR6, UR60, 0x10000, URZ ;  /* 0x000100003c067890 */ /* 0x000fe2000fffe03f */
[----:B------:R-:W-:Y:S01]  /*20c0*/  IMAD.MOV.U32 R0, RZ, RZ, RZ ;  /* 0x000000ffff007224 */ /* 0x000fe200078e00ff */
[----:B------:R-:W-:Y:S01]  /*20d0*/  USHF.R.U32.HI UR42, URZ, 0x4, UR60 ;  /* 0x000000043f2a7899 */ /* 0x000fe2000801163c */
[----:B------:R3:W-:Y:S01]  /*20e0*/  STL [R1+0x4], RZ ;  /* 0x000004ff01007387 */ /* 0x0007e20000100800 */
[----:B------:R-:W-:Y:S01]  /*20f0*/  USHF.R.U32.HI UR7, URZ, 0x4, UR6 ;  /* 0x000000043f077899 */ /* 0x000fe20008011606 */
[----:B------:R-:W-:Y:S01]  /*2100*/  CS2R R24, SRZ ;  /* 0x0000000000187805 */ /* 0x000fe2000001ff00 */
[----:B------:R-:W-:Y:S01]  /*2110*/  USGXT.U32 UR42, UR42, 0xe ;  /* 0x0000000e2a2a789a */ /* 0x000fe20008000000 */
[----:B------:R3:W-:Y:S01]  /*2120*/  STL [R1+0x8], RZ ;  /* 0x000008ff01007387 */ /* 0x0007e20000100800 */
[----:B------:R-:W-:Y:S01]  /*2130*/  USGXT.U32 UR8, UR7, 0xe ;  /* 0x0000000e0708789a */ /* 0x000fe20008000000 */
[----:B------:R-:W-:Y:S01]  /*2140*/  CS2R R26, SRZ ;  /* 0x00000000001a7805 */ /* 0x000fe2000001ff00 */
[----:B------:R-:W-:Y:S01]  /*2150*/  UIADD3 UR6, UP0, UR42, 0x2, URZ ;  /* 0x000000022a067890 */ /* 0x000fe2000ff1e03f */
[----:B------:R3:W-:Y:S01]  /*2160*/  STL [R1+0xc], RZ ;  /* 0x00000cff01007387 */ /* 0x0007e20000100800 */
[----:B-1----:R-:W-:Y:S01]  /*2170*/  UMOV UR5, URZ ;  /* 0x0000003f00057c82 */ /* 0x002fe20008000000 */
[----:B------:R-:W-:Y:S01]  /*2180*/  UMOV UR4, URZ ;  /* 0x0000003f00047c82 */ /* 0x000fe20008000000 */
[----:B------:R-:W-:Y:S01]  /*2190*/  UIADD3.X UR7, UR5, 0x40000040, URZ, UP0, !UPT ;  /* 0x4000004005077890 */ /* 0x000fe200087fe43f */
[----:B------:R3:W-:Y:S01]  /*21a0*/  STL [R1+0x10], RZ ;  /* 0x000010ff01007387 */ /* 0x0007e20000100800 */
[----:B------:R-:W-:Y:S01]  /*21b0*/  IMAD.U32 R7, RZ, RZ, UR8 ;  /* 0x00000008ff077e24 */ /* 0x000fe2000f8e00ff */
[----:B------:R-:W-:Y:S01]  /*21c0*/  UIADD3 UR8, UP0, UR8, 0x2, URZ ;  /* 0x0000000208087890 */ /* 0x000fe2000ff1e03f */
[----:B------:R-:W-:Y:S01]  /*21d0*/  CS2R R28, SRZ ;  /* 0x00000000001c7805 */ /* 0x000fe2000001ff00 */
[----:B------:R3:W-:Y:S01]  /*21e0*/  STL [R1+0x14], RZ ;  /* 0x000014ff01007387 */ /* 0x0007e20000100800 */
[----:B------:R-:W-:Y:S01]  /*21f0*/  CS2R R30, SRZ ;  /* 0x00000000001e7805 */ /* 0x000fe2000001ff00 */
[----:B------:R-:W-:Y:S01]  /*2200*/  UIADD3.X UR5, UR4, 0x40000040, URZ, UP0, !UPT ;  /* 0x4000004004057890 */ /* 0x000fe200087fe43f */
[----:B------:R-:W-:Y:S01]  /*2210*/  CS2R R32, SRZ ;  /* 0x0000000000207805 */ /* 0x000fe2000001ff00 */
[----:B------:R3:W-:Y:S01]  /*2220*/  STL [R1+0x18], RZ ;  /* 0x000018ff01007387 */ /* 0x0007e20000100800 */
[----:B------:R-:W-:-:S02]  /*2230*/  CS2R R34, SRZ ;  /* 0x0000000000227805 */ /* 0x000fc4000001ff00 */
[----:B------:R-:W-:Y:S02]  /*2240*/  CS2R R36, SRZ ;  /* 0x0000000000247805 */ /* 0x000fe4000001ff00 */
[----:B------:R-:W-:Y:S01]  /*2250*/  CS2R R38, SRZ ;  /* 0x0000000000267805 */ /* 0x000fe2000001ff00 */
[----:B------:R3:W-:Y:S01]  /*2260*/  STL [R1+0x1c], RZ ;  /* 0x00001cff01007387 */ /* 0x0007e20000100800 */
[----:B------:R-:W-:Y:S02]  /*2270*/  CS2R R40, SRZ ;  /* 0x0000000000287805 */ /* 0x000fe4000001ff00 */
[----:B------:R-:W-:Y:S02]  /*2280*/  CS2R R42, SRZ ;  /* 0x00000000002a7805 */ /* 0x000fe4000001ff00 */
        /* <DEDUP_REMOVED lines=50> */
[----:B------:R-:W-:Y:S01]  /*25b0*/  CS2R R118, SRZ ;  /* 0x0000000000767805 */ /* 0x000fe2000001ff00 */
[----:B------:R-:W-:Y:S01]  /*25c0*/  UMOV UR4, UR8 ;  /* 0x0000000800047c82 */ /* 0x000fe20008000000 */
        /* <DEDUP_REMOVED lines=22> */
[----:B------:R-:W-:Y:S02]  /*2730*/  UIADD3.64 UR36, UR4, 0x1fe, URZ ;  /* 0x000001fe04247897 */ /* 0x000fe4000fffe03f */
[----:B------:R-:W-:Y:S01]  /*2740*/  UIADD3.64 UR32, UR4, 0x200, URZ ;  /* 0x0000020004207897 */ /* 0x000fe2000fffe03f */
[----:B------:R3:W-:Y:S01]  /*2750*/  STL [R1+0x6c], RZ ;  /* 0x00006cff01007387 */ /* 0x0007e20000100800 */
[----:B------:R-:W-:Y:S02]  /*2760*/  UIADD3.64 UR10, UR6, 0x2, URZ ;  /* 0x00000002060a7897 */ /* 0x000fe4000fffe03f */
[----:B------:R-:W-:Y:S01]  /*2770*/  UIADD3.64 UR14, UR6, 0x4, URZ ;  /* 0x00000004060e7897 */ /* 0x000fe2000fffe03f */
[----:B------:R3:W-:Y:S01]  /*2780*/  STL [R1+0x70], RZ ;  /* 0x000070ff01007387 */ /* 0x0007e20000100800 */
[----:B------:R-:W-:-:S02]  /*2790*/  UIADD3.64 UR18, UR6, 0x7fe, URZ ;  /* 0x000007fe06127897 */ /* 0x000fc4000fffe03f */
[----:B------:R-:W-:Y:S01]  /*27a0*/  UIADD3.64 UR22, UR6, 0x800, URZ ;  /* 0x0000080006167897 */ /* 0x000fe2000fffe03f */
        /* <DEDUP_REMOVED lines=22> */
[----:B------:R-:W-:-:S03]  /*2910*/  UMOV UR43, 0x40000040 ;  /* 0x40000040002b7882 */ /* 0x000fc60000000000 */
        /* <DEDUP_REMOVED lines=90> */
[----:B------:R3:W-:Y:S02]  /*2ec0*/  STL [R1+0x1fc], RZ ;  /* 0x0001fcff01007387 */ /* 0x0007e40000100800 */
.L_x_49:
[----:B--2---:R-:W-:Y:S01]  /*2ed0*/  BAR.SYNC.DEFER_BLOCKING 0x0 ;  /* 0x0000000000007b1d */ /* 0x004fe20000010000 */
[----:B------:R-:W-:Y:S02]  /*2ee0*/  ELECT P0, URZ, PT ;  /* 0x00000000003f782f */ /* 0x000fe40003800000 */
[----:B-----5:R-:W-:Y:S02]  /*2ef0*/  LOP3.LUT R4, R165, 0x1, RZ, 0xc0, !PT ;  /* 0x00000001a5047812 */ /* 0x020fe400078ec0ff */
[----:B------:R-:W-:Y:S02]  /*2f00*/  R2UR UR34, R0 ;  /* 0x00000000002272ca */ /* 0x000fe400000e0000 */
[----:B------:R-:W-:Y:S02]  /*2f10*/  ISETP.LT.U32.AND P0, PT, R8, 0x40, P0 ;  /* 0x000000400800780c */ /* 0x000fe40000701070 */
[C---:B----4-:R-:W-:Y:S02]  /*2f20*/  LEA R2, R4.reuse, UR60, 0xe ;  /* 0x0000003c04027c11 */ /* 0x050fe4000f8e70ff */
[----:B------:R-:W-:-:S02]  /*2f30*/  R2UR UR38, R4 ;  /* 0x00000000042672ca */ /* 0x000fc400000e0000 */
[----:B------:R-:W-:Y:S02]  /*2f40*/  R2UR UR40, R2 ;  /* 0x00000000022872ca */ /* 0x000fe400000e0000 */
[----:B------:R-:W-:Y:S02]  /*2f50*/  R2UR UR36, R16 ;  /* 0x00000000102472ca */ /* 0x000fe400000e0000 */
[----:B------:R-:W-:Y:S02]  /*2f60*/  R2UR UR46, R17 ;  /* 0x00000000112e72ca */ /* 0x000fe400000e0000 */
[----:B------:R-:W-:Y:S01]  /*2f70*/  R2UR UR41, R18 ;  /* 0x00000000122972ca */ /* 0x000fe200000e0000 */
[----:B------:R-:W-:Y:S01]  /*2f80*/  @P0 VIADD R4, R2, 0x10000 ;  /* 0x0001000002040836 */ /* 0x000fe20000000000 */
[----:B------:R-:W-:Y:S01]  /*2f90*/  VOTEU.ANY UP0, P0 ;  /* 0x00000000003f7886 */ /* 0x000fe20000000100 */
[----:B------:R-:W-:Y:S01]  /*2fa0*/  @!P1 IMAD.MOV.U32 R2, RZ, RZ, 0x18000 ;  /* 0x00018000ff029424 */ /* 0x000fe200078e00ff */
[----:B------:R-:W-:Y:S01]  /*2fb0*/  VOTEU.ANY UP1, P0 ;  /* 0x00000000003f7886 */ /* 0x000fe20000020100 */
[----:B------:R-:W-:Y:S01]  /*2fc0*/  ULEA UR34, UR38, UR34, 0x6 ;  /* 0x0000002226227291 */ /* 0x000fe2000f8e303f */
[----:B------:R-:W-:Y:S01]  /*2fd0*/  @P0 R2UR UR32, R4 ;  /* 0x00000000042002ca */ /* 0x000fe200000e0000 */
[----:B------:R1:W-:Y:S01]  /*2fe0*/  @!P1 SYNCS.ARRIVE.TRANS64 RZ, [UR60+0x18000], R2 ;  /* 0x01800002ffff99a7 */ /* 0x0003e2000800003c */
[----:B------:R-:W-:Y:S01]  /*2ff0*/  @UP0 UIADD3 UR33, UR60, 0x18000, URZ ;  /* 0x000180003c210890 */ /* 0x000fe2000fffe03f */
[----:B------:R-:W-:Y:S01]  /*3000*/  @UP0 UMOV UR37, UR61 ;  /* 0x0000003d00250c82 */ /* 0x000fe20008000000 */
[----:B------:R-:W-:Y:S01]  /*3010*/  BAR.SYNC.DEFER_BLOCKING 0x0 ;  /* 0x0000000000007b1d */ /* 0x000fe20000010000 */
[----:B------:R-:W-:-:S02]  /*3020*/  ELECT P0, URZ, PT ;  /* 0x00000000003f782f */ /* 0x000fc40003800000 */
[----:B-1----:R-:W-:Y:S02]  /*3030*/  SHF.L.U32 R2, R3, 0x1f, RZ ;  /* 0x0000001f03027819 */ /* 0x002fe400000006ff */
[----:B------:R-:W-:-:S13]  /*3040*/  ISETP.LT.U32.AND P0, PT, R8, 0x40, P0 ;  /* 0x000000400800780c */ /* 0x000fda0000701070 */
[----:B------:R-:W-:Y:S01]  /*3050*/  VOTEU.ANY UP0, P0 ;  /* 0x00000000003f7886 */ /* 0x000fe20000000100 */
[----:B------:R1:W-:Y:S01]  /*3060*/  @UP1 UTMALDG.2D [UR32], [UR36] ;  /* 0x00000020240015b4 */ /* 0x0003e20008008000 */
[----:B------:R-:W-:Y:S01]  /*3070*/  VOTEU.ANY UP1, P0 ;  /* 0x00000000003f7886 */ /* 0x000fe20000020100 */
[----:B------:R2:W-:Y:S06]  /*3080*/  MEMBAR.ALL.CTA ;  /* 0x0000000000007992 */ /* 0x0005ec0000008000 */
[----:B--2---:R-:W2:Y:S01]  /*3090*/  FENCE.VIEW.ASYNC.S ;  /* 0x00000000000073c6 */ /* 0x004ea20000000000 */
[----:B-1----:R-:W-:-:S02]  /*30a0*/  ULEA UR36, UR38, UR40, 0xe ;  /* 0x0000002826247291 */ /* 0x002fc4000f8e703f */
[----:B------:R-:W-:Y:S01]  /*30b0*/  @UP0 UIADD3 UR37, UR60, 0x18000, URZ ;  /* 0x000180003c250890 */ /* 0x000fe2000fffe03f */
[----:B------:R-:W-:Y:S01]  /*30c0*/  UMOV UR38, UR34 ;  /* 0x0000002200267c82 */ /* 0x000fe20008000000 */
[----:B------:R-:W-:Y:S01]  /*30d0*/  @UP0 UMOV UR32, UR41 ;  /* 0x0000002900200c82 */ /* 0x000fe20008000000 */
[----:B------:R-:W-:Y:S01]  /*30e0*/  @UP0 UMOV UR33, UR46 ;  /* 0x0000002e00210c82 */ /* 0x000fe20008000000 */
[----:B--2---:R-:W-:Y:S06]  /*30f0*/  BAR.SYNC.DEFER_BLOCKING 0x0 ;  /* 0x0000000000007b1d */ /* 0x004fec0000010000 */
[----:B------:R1:W-:Y:S02]  /*3100*/  @UP1 UTMALDG.2D [UR36], [UR32] ;  /* 0x00000024200015b4 */ /* 0x0003e40008008000 */
[----:B------:R-:W-:Y:S06]  /*3110*/  BAR.SYNC.DEFER_BLOCKING 0x0 ;  /* 0x0000000000007b1d */ /* 0x000fec0000010000 */
[----:B------:R-:W2:Y:S02]  /*3120*/  SYNCS.PHASECHK.TRANS64.TRYWAIT P0, [UR60+0x18000], R2 ;  /* 0x01800002ff0075a7 */ /* 0x000ea4000800017c */
[----:B-12---:R-:W-:Y:S05]  /*3130*/  @!P0 BRA `(.L_x_48) ;  /* 0x0000002400588947 */ /* 0x006fea0003800000 */
.L_x_50:
[----:B------:R-:W-:Y:S04]  /*3140*/  STL [R1+0x278], R167 ;  /* 0x000278a701007387 */ /* 0x000fe80000100800 */
[----:B------:R-:W-:Y:S04]  /*3150*/  STL.64 [R1+0x270], R164 ;  /* 0x000270a401007387 */ /* 0x000fe80000100a00 */
        /* <DEDUP_REMOVED lines=13> */
[----:B------:R1:W-:Y:S04]  /*3230*/  STL.64 [R1+0x200], R124 ;  /* 0x0002007c01007387 */ /* 0x0003e80000100a00 */
[----:B-1----:R-:W2:Y:S04]  /*3240*/  LDL.LU.64 R124, [R1] ;  /* 0x00000000017c7983 */ /* 0x002ea80000300a00 */
[----:B------:R-:W2:Y:S04]  /*3250*/  LDL.LU.64 R126, [R1+0x8] ;  /* 0x00000800017e7983 */ /* 0x000ea80000300a00 */
        /* <DEDUP_REMOVED lines=61> */
[----:B------:R-:W2:Y:S01]  /*3630*/  LDL.LU.64 R250, [R1+0x1f8] ;  /* 0x0001f80001fa7983 */ /* 0x000ea20000300a00 */
[----:B------:R-:W-:Y:S01]  /*3640*/  R2UR UR32, R7 ;  /* 0x00000000072072ca */ /* 0x000fe200000e0000 */
[----:B------:R-:W-:Y:S01]  /*3650*/  UMOV UR41, 0x40000040 ;  /* 0x4000004000297882 */ /* 0x000fe20000000000 */
[----:B------:R-:W-:-:S02]  /*3660*/  MOV R4, UR35 ;  /* 0x0000002300047c02 */ /* 0x000fc40008000f00 */
[----:B------:R-:W-:Y:S02]  /*3670*/  MOV R6, UR57 ;  /* 0x0000003900067c02 */ /* 0x000fe40008000f00 */
[----:B------:R-:W-:Y:S02]  /*3680*/  MOV R5, UR56 ;  /* 0x0000003800057c02 */ /* 0x000fe40008000f00 */
[----:B------:R-:W-:-:S05]  /*3690*/  MOV R2, UR39 ;  /* 0x0000002700027c02 */ /* 0x000fca0008000f00 */
[----:B------:R-:W-:Y:S01]  /*36a0*/  UMOV UR40, UR32 ;  /* 0x0000002000287c82 */ /* 0x000fe20008000000 */
[----:B------:R-:W-:Y:S01]  /*36b0*/  UIADD3.64 UR32, UR4, 0x1fe, URZ ;  /* 0x000001fe04207897 */ /* 0x000fe2000fffe03f */
[----:B--2---:R-:W-:-:S06]  /*36c0*/  WARPGROUP.ARRIVE ;  /* 0x00000000000079c5 */ /* 0x004fcc0000000000 */
[----:B------:R-:W-:Y:S03]  /*36d0*/  HGMMA.64x256x16.F32.BF16 R124, gdesc[UR40], R124, gsb0 ;  /* 0x03e00000287c79f0 */ /* 0x000fe6000800187c */
[----:B------:R-:W-:Y:S02]  /*36e0*/  WARPGROUP.DEPBAR.LE gsb0, 0x0 ;  /* 0x00008000000079c5 */ /* 0x000fe40000010000 */
[----:B------:R-:W-:-:S15]  /*36f0*/  WARPGROUP.ARRIVE ;  /* 0x00000000000079c5 */ /* 0x000fde0000000000 */
[----:B------:R-:W-:-:S08]  /*3700*/  NOP ;  /* 0x0000000000007918 */ /* 0x000fd00000000000 */
        /* <DEDUP_REMOVED lines=26> */
[----:B------:R-:W-:Y:S04]  /*38b0*/  STL.64 [R1], R124 ;  /* 0x0000007c01007387 */ /* 0x000fe80000100a00 */
        /* <DEDUP_REMOVED lines=63> */
[----:B-1----:R2:W5:Y:S04]  /*3cb0*/  LDL.LU R167, [R1+0x278] ;  /* 0x0002780001a77983 */ /* 0x0025680000300800 */
[----:B------:R2:W5:Y:S04]  /*3cc0*/  LDL.LU.64 R164, [R1+0x270] ;  /* 0x0002700001a47983 */ /* 0x0005680000300a00 */
[----:B------:R-:W4:Y:S04]  /*3cd0*/  LDL.LU.64 R150, [R1+0x268] ;  /* 0x0002680001967983 */ /* 0x000f280000300a00 */
        /* <DEDUP_REMOVED lines=12> */
[----:B------:R-:W4:Y:S01]  /*3da0*/  LDL.LU.64 R124, [R1+0x200] ;  /* 0x00020000017c7983 */ /* 0x000f220000300a00 */
[----:B------:R-:W-:Y:S01]  /*3db0*/  UMOV UR34, UR42 ;  /* 0x0000002a00227c82 */ /* 0x000fe20008000000 */
[----:B------:R-:W-:Y:S01]  /*3dc0*/  UMOV UR35, UR43 ;  /* 0x0000002b00237c82 */ /* 0x000fe20008000000 */
[----:B------:R-:W-:Y:S01]  /*3dd0*/  UIADD3.64 UR56, UR4, 0x200, URZ ;  /* 0x0000020004387897 */ /* 0x000fe2000fffe03f */
[----:B------:R-:W-:Y:S01]  /*3de0*/  VIADD R0, R0, 0x80 ;  /* 0x0000008000007836 */ /* 0x000fe20000000000 */
[----:B------:R-:W-:Y:S01]  /*3df0*/  UMOV UR58, UR6 ;  /* 0x00000006003a7c82 */ /* 0x000fe20008000000 */
[----:B------:R-:W-:Y:S01]  /*3e00*/  UMOV UR59, UR7 ;  /* 0x00000007003b7c82 */ /* 0x000fe20008000000 */
[----:B------:R-:W-:Y:S01]  /*3e10*/  UIADD3.64 UR36, UR4, 0x204, URZ ;  /* 0x0000020404247897 */ /* 0x000fe2000fffe03f */
[----:B------:R-:W-:Y:S01]  /*3e20*/  LOP3.LUT R3, R3, 0x1, RZ, 0x3c, !PT ;  /* 0x0000000103037812 */ /* 0x000fe200078e3cff */
[----:B------:R-:W-:Y:S01]  /*3e30*/  UMOV UR38, UR14 ;  /* 0x0000000e00267c82 */ /* 0x000fe20008000000 */
[----:B------:R-:W-:Y:S01]  /*3e40*/  UMOV UR39, UR15 ;  /* 0x0000000f00277c82 */ /* 0x000fe20008000000 */
[----:B------:R-:W-:Y:S01]  /*3e50*/  UMOV UR46, UR18 ;  /* 0x00000012002e7c82 */ /* 0x000fe20008000000 */
[----:B------:R-:W-:Y:S01]  /*3e60*/  UMOV UR47, UR19 ;  /* 0x00000013002f7c82 */ /* 0x000fe20008000000 */
[----:B------:R-:W-:Y:S01]  /*3e70*/  UMOV UR50, UR22 ;  /* 0x0000001600327c82 */ /* 0x000fe20008000000 */
[----:B------:R-:W-:Y:S01]  /*3e80*/  UMOV UR51, UR23 ;  /* 0x0000001700337c82 */ /* 0x000fe20008000000 */
[----:B------:R-:W-:Y:S01]  /*3e90*/  UMOV UR54, UR26 ;  /* 0x0000001a00367c82 */ /* 0x000fe20008000000 */
[----:B------:R-:W-:Y:S01]  /*3ea0*/  UMOV UR55, UR27 ;  /* 0x0000001b00377c82 */ /* 0x000fe20008000000 */
[----:B----4-:R-:W-:-:S06]  /*3eb0*/  WARPGROUP.ARRIVE ;  /* 0x00000000000079c5 */ /* 0x010fcc0000000000 */
[----:B------:R-:W-:Y:S01]  /*3ec0*/  HGMMA.64x256x16.F32.BF16 R24, gdesc[UR32], R24, gsb0 ;  /* 0x03e00000201879f0 */ /* 0x000fe20008001818 */
[----:B------:R-:W-:Y:S01]  /*3ed0*/  UIADD3.64 UR32, UR4, 0x202, URZ ;  /* 0x0000020204207897 */ /* 0x000fe2000fffe03f */
[----:B------:R-:W-:Y:S01]  /*3ee0*/  UMOV UR34, UR10 ;  /* 0x0000000a00227c82 */ /* 0x000fe20008000000 */
[----:B------:R-:W-:Y:S01]  /*3ef0*/  UMOV UR35, UR11 ;  /* 0x0000000b00237c82 */ /* 0x000fe20008000000 */
[----:B------:R-:W-:Y:S02]  /*3f00*/  WARPGROUP.DEPBAR.LE gsb0, 0x0 ;  /* 0x00008000000079c5 */ /* 0x000fe40000010000 */
[----:B------:R-:W-:-:S15]  /*3f10*/  WARPGROUP.ARRIVE ;  /* 0x00000000000079c5 */ /* 0x000fde0000000000 */
[----:B------:R-:W-:-:S07]  /*3f20*/  NOP ;  /* 0x0000000000007918 */ /* 0x000fce0000000000 */
[----:B------:R-:W-:Y:S01]  /*3f30*/  HGMMA.64x256x16.F32.BF16 R24, gdesc[UR56], R24, gsb0 ;  /* 0x03e00000381879f0 */ /* 0x000fe20008001818 */
[----:B------:R-:W-:Y:S01]  /*3f40*/  R2UR UR57, R6 ;  /* 0x00000000063972ca */ /* 0x000fe200000e0000 */
[----:B------:R-:W-:Y:S01]  /*3f50*/  UMOV UR58, UR30 ;  /* 0x0000001e003a7c82 */ /* 0x000fe20008000000 */
[----:B------:R-:W-:Y:S01]  /*3f60*/  R2UR UR56, R5 ;  /* 0x00000000053872ca */ /* 0x000fe200000e0000 */
[----:B------:R-:W-:Y:S01]  /*3f70*/  UMOV UR59, UR31 ;  /* 0x0000001f003b7c82 */ /* 0x000fe20008000000 */
[----:B------:R-:W-:Y:S02]  /*3f80*/  WARPGROUP.DEPBAR.LE gsb0, 0x0 ;  /* 0x00008000000079c5 */ /* 0x000fe40000010000 */
[----:B------:R-:W-:-:S15]  /*3f90*/  WARPGROUP.ARRIVE ;  /* 0x00000000000079c5 */ /* 0x000fde0000000000 */
[----:B------:R-:W-:-:S06]  /*3fa0*/  NOP ;  /* 0x0000000000007918 */ /* 0x000fcc0000000000 */
[----:B------:R-:W-:Y:S01]  /*3fb0*/  HGMMA.64x256x16.F32.BF16 R24, gdesc[UR32], R24, gsb0 ;  /* 0x03e00000201879f0 */ /* 0x000fe20008001818 */
[----:B------:R-:W-:Y:S01]  /*3fc0*/  ULDC UR32, c[0x0][0x230] ;  /* 0x00008c0000207ab9 */ /* 0x000fe20000000800 */
[----:B------:R-:W-:Y:S02]  /*3fd0*/  R2UR UR35, R4 ;  /* 0x00000000042372ca */ /* 0x000fe400000e0000 */
[----:B------:R-:W-:Y:S01]  /*3fe0*/  ISETP.GE.AND P0, PT, R0, UR32, PT ;  /* 0x0000002000007c0c */ /* 0x000fe2000bf06270 */
[----:B------:R-:W-:Y:S02]  /*3ff0*/  WARPGROUP.DEPBAR.LE gsb0, 0x0 ;  /* 0x00008000000079c5 */ /* 0x000fe40000010000 */
[----:B------:R-:W-:-:S15]  /*4000*/  WARPGROUP.ARRIVE ;  /* 0x00000000000079c5 */ /* 0x000fde0000000000 */
[----:B------:R-:W-:-:S06]  /*4010*/  NOP ;  /* 0x0000000000007918 */ /* 0x000fcc0000000000 */
[----:B------:R-:W-:Y:S01]  /*4020*/  HGMMA.64x256x16.F32.BF16 R24, gdesc[UR36], R24, gsb0 ;  /* 0x03e00000241879f0 */ /* 0x000fe20008001818 */
[----:B------:R-:W-:Y:S02]  /*4030*/  R2UR UR39, R2 ;  /* 0x00000000022772ca */ /* 0x000fe400000e0000 */
        /* <DEDUP_REMOVED lines=17> */
[----:B--2---:R-:W-:Y:S05]  /*4150*/  @!P0 BRA `(.L_x_49) ;  /* 0xffffffec005c8947 */ /* 0x004fea000383ffff */
.L_x_47:
[----:B------:R3:W-:Y:S04]  /*4160*/  STL [R1+0x220], R146 ;  /* 0x0002209201007387 */ /* 0x0007e80000100800 */
[----:B------:R-:W4:Y:S01]  /*4170*/  LDL.LU R8, [R1] ;  /* 0x0000000001087983 */ /* 0x000f220000300800 */
[----:B--2---:R-:W-:Y:S06]  /*4180*/  BAR.SYNC.DEFER_BLOCKING 0x0 ;  /* 0x0000000000007b1d */ /* 0x004fec0000010000 */
[----:B---3--:R-:W2:Y:S04]  /*4190*/  LDL.LU R146, [R1+0x4] ;  /* 0x0000040001927983 */ /* 0x008ea80000300800 */
[----:B------:R3:W-:Y:S04]  /*41a0*/  STL [R1+0x21c], R147 ;  /* 0x00021c9301007387 */ /* 0x0007e80000100800 */
[----:B---3--:R-:W3:Y:S01]  /*41b0*/  LDL.LU R147, [R1+0xc] ;  /* 0x00000c0001937983 */ /* 0x008ee20000300800 */
[----:B------:R-:W-:Y:S01]  /*41c0*/  F2FP.BF16.F32.PACK_AB R24, R25, R24 ;  /* 0x000000181918723e */ /* 0x000fe200000010ff */
[----:B------:R-:W1:Y:S02]  /*41d0*/  @!P1 SYNCS.CCTL.IV [UR60+0x18000] ;  /* 0x01800000ff0099b1 */ /* 0x000e64000800003c */
[----:B------:R-:W3:Y:S04]  /*41e0*/  LDL.LU R9, [R1+0x8] ;  /* 0x0000080001097983 */ /* 0x000ee80000300800 */
[----:B------:R1:W-:Y:S04]  /*41f0*/  STL [R1+0x218], R148 ;  /* 0x0002189401007387 */ /* 0x0003e80000100800 */
[----:B-1----:R-:W3:Y:S04]  /*4200*/  LDL.LU R148, [R1+0x14] ;  /* 0x0000140001947983 */ /* 0x002ee80000300800 */
        /* <DEDUP_REMOVED lines=19> */
[----:B-----5:R-:W3:Y:S04]  /*4340*/  LDL.LU R167, [R1+0x4c] ;  /* 0x00004c0001a77983 */ /* 0x020ee80000300800 */
[----:B------:R-:W3:Y:S04]  /*4350*/  LDL.LU R13, [R1+0x48] ;  /* 0x00004800010d7983 */ /* 0x000ee80000300800 */
        /* <DEDUP_REMOVED lines=107> */
[----:B----4-:R-:W4:Y:S01]  /*4a10*/  LDL.LU R2, [R1+0x1f8] ;  /* 0x0001f80001027983 */ /* 0x010f220000300800 */
[----:B--2---:R-:W-:-:S02]  /*4a20*/  F2FP.BF16.F32.PACK_AB R8, R146, R8 ;  /* 0x000000089208723e */ /* 0x004fc400000010ff */
[----:B---3--:R-:W-:Y:S01]  /*4a30*/  F2FP.BF16.F32.PACK_AB R9, R147, R9 ;  /* 0x000000099309723e */ /* 0x008fe200000010ff */
[----:B------:R-:W2:Y:S01]  /*4a40*/  LDL.LU R146, [R1+0x220] ;  /* 0x0002200001927983 */ /* 0x000ea20000300800 */
[----:B------:R-:W-:Y:S02]  /*4a50*/  F2FP.BF16.F32.PACK_AB R10, R148, R10 ;  /* 0x0000000a940a723e */ /* 0x000fe400000010ff */
[----:B------:R-:W-:Y:S01]  /*4a60*/  F2FP.BF16.F32.PACK_AB R11, R149, R11 ;  /* 0x0000000b950b723e */ /* 0x000fe200000010ff */
[----:B------:R-:W2:Y:S01]  /*4a70*/  LDL.LU R147, [R1+0x21c] ;  /* 0x00021c0001937983 */ /* 0x000ea20000300800 */
[----:B------:R-:W-:Y:S02]  /*4a80*/  F2FP.BF16.F32.PACK_AB R4, R150, R4 ;  /* 0x000000049604723e */ /* 0x000fe400000010ff */
[----:B------:R-:W-:Y:S01]  /*4a90*/  R2UR UR5, R19 ;  /* 0x00000000130572ca */ /* 0x000fe200000e0000 */
[----:B------:R-:W3:Y:S01]  /*4aa0*/  LDL.LU R148, [R1+0x218] ;  /* 0x0002180001947983 */ /* 0x000ee20000300800 */
[----:B------:R-:W-:-:S02]  /*4ab0*/  F2FP.BF16.F32.PACK_AB R5, R151, R5 ;  /* 0x000000059705723e */ /* 0x000fc400000010ff */
[----:B------:R-:W-:Y:S01]  /*4ac0*/  R2UR UR4, R164 ;  /* 0x00000000a40472ca */ /* 0x000fe200000e0000 */
[----:B------:R-:W3:Y:S04]  /*4ad0*/  LDL.LU R149, [R1+0x214] ;  /* 0x0002140001957983 */ /* 0x000ee80000300800 */
[----:B------:R-:W3:Y:S04]  /*4ae0*/  LDL.LU R150, [R1+0x210] ;  /* 0x0002100001967983 */ /* 0x000ee80000300800 */
[----:B------:R-:W3:Y:S01]  /*4af0*/  LDL.LU R151, [R1+0x20c] ;  /* 0x00020c0001977983 */ /* 0x000ee20000300800 */
[----:B------:R-:W-:-:S02]  /*4b00*/  F2FP.BF16.F32.PACK_AB R6, R16, R6 ;  /* 0x000000061006723e */ /* 0x000fc400000010ff */
[----:B------:R-:W-:Y:S01]  /*4b10*/  F2FP.BF16.F32.PACK_AB R7, R17, R7 ;  /* 0x000000071107723e */ /* 0x000fe200000010ff */
[----:B------:R-:W-:Y:S01]  /*4b20*/  LDL.LU R16, [R1+0x208] ;  /* 0x0002080001107983 */ /* 0x000fe20000300800 */
[----:B------:R-:W-:-:S03]  /*4b30*/  F2FP.BF16.F32.PACK_AB R12, R18, R12 ;  /* 0x0000000c120c723e */ /* 0x000fc600000010ff */
[----:B------:R-:W-:Y:S04]  /*4b40*/  LDL.LU R17, [R1+0x204] ;  /* 0x0002040001117983 */ /* 0x000fe80000300800 */
[----:B------:R-:W-:Y:S01]  /*4b50*/  LDL.LU R18, [R1+0x200] ;  /* 0x0002000001127983 */ /* 0x000fe20000300800 */
[----:B------:R-:W-:Y:S02]  /*4b60*/  F2FP.BF16.F32.PACK_AB R13, R167, R13 ;  /* 0x0000000da70d723e */ /* 0x000fe400000010ff */
[----:B------:R-:W1:Y:S01]  /*4b70*/  S2R R167, SR_TID.X ;  /* 0x0000000000a77919 */ /* 0x000e620000002100 */
[----:B------:R-:W-:Y:S02]  /*4b80*/  F2FP.BF16.F32.PACK_AB R20, R0, R20 ;  /* 0x000000140014723e */ /* 0x000fe400000010ff */
[----:B------:R-:W-:-:S02]  /*4b90*/  F2FP.BF16.F32.PACK_AB R15, R3, R15 ;  /* 0x0000000f030f723e */ /* 0x000fc400000010ff */
[----:B------:R-:W-:Y:S02]  /*4ba0*/  F2FP.BF16.F32.PACK_AB R152, R249, R152 ;  /* 0x00000098f998723e */ /* 0x000fe400000010ff */
[----:B------:R-:W-:Y:S01]  /*4bb0*/  F2FP.BF16.F32.PACK_AB R153, R248, R153 ;  /* 0x00000099f899723e */ /* 0x000fe200000010ff */
[C---:B-1----:R-:W-:Y:S02]  /*4bc0*/  IMAD.SHL.U32 R0, R167.reuse, 0x80, RZ ;  /* 0x00000080a7007824 */ /* 0x042fe400078e00ff */
[----:B------:R-:W-:-:S03]  /*4bd0*/  IMAD.SHL.U32 R3, R167, 0x10, RZ ;  /* 0x00000010a7037824 */ /* 0x000fc600078e00ff */
[----:B------:R-:W-:-:S04]  /*4be0*/  LOP3.LUT R0, R0, 0x780, RZ, 0xc0, !PT ;  /* 0x0000078000007812 */ /* 0x000fc800078ec0ff */
[----:B------:R-:W-:-:S04]  /*4bf0*/  LOP3.LUT R0, R0, 0x70, R3, 0xf8, !PT ;  /* 0x0000007000007812 */ /* 0x000fc800078ef803 */
[----:B------:R-:W-:Y:S01]  /*4c00*/  LOP3.LUT R3, R0, 0x10, R167, 0x78, !PT ;  /* 0x0000001000037812 */ /* 0x000fe200078e78a7 */
[----:B------:R-:W-:-:S05]  /*4c10*/  IMAD.SHL.U32 R0, R167, 0x40, RZ ;  /* 0x00000040a7007824 */ /* 0x000fca00078e00ff */
[----:B------:R-:W-:Y:S02]  /*4c20*/  LOP3.LUT R0, R3, 0x1800, R0, 0xf8, !PT ;  /* 0x0000180003007812 */ /* 0x000fe400078ef800 */
[----:B------:R-:W-:Y:S02]  /*4c30*/  F2FP.BF16.F32.PACK_AB R154, R247, R154 ;  /* 0x0000009af79a723e */ /* 0x000fe400000010ff */
[----:B------:R-:W-:Y:S02]  /*4c40*/  F2FP.BF16.F32.PACK_AB R155, R246, R155 ;  /* 0x0000009bf69b723e */ /* 0x000fe400000010ff */
[----:B------:R-:W-:Y:S02]  /*4c50*/  F2FP.BF16.F32.PACK_AB R172, R233, R172 ;  /* 0x000000ace9ac723e */ /* 0x000fe400000010ff */
[----:B------:R-:W-:Y:S02]  /*4c60*/  F2FP.BF16.F32.PACK_AB R173, R232, R173 ;  /* 0x000000ade8ad723e */ /* 0x000fe400000010ff */
[----:B------:R-:W-:-:S02]  /*4c70*/  F2FP.BF16.F32.PACK_AB R174, R231, R174 ;  /* 0x000000aee7ae723e */ /* 0x000fc400000010ff */
[----:B------:R-:W-:Y:S02]  /*4c80*/  F2FP.BF16.F32.PACK_AB R175, R230, R175 ;  /* 0x000000afe6af723e */ /* 0x000fe400000010ff */
[----:B------:R-:W-:Y:S02]  /*4c90*/  F2FP.BF16.F32.PACK_AB R25, R27, R26 ;  /* 0x0000001a1b19723e */ /* 0x000fe400000010ff */
[----:B------:R-:W-:Y:S02]  /*4ca0*/  F2FP.BF16.F32.PACK_AB R56, R57, R56 ;  /* 0x000000383938723e */ /* 0x000fe400000010ff */
[----:B------:R-:W-:Y:S02]  /*4cb0*/  LOP3.LUT R3, R0, 0x20, RZ, 0x3c, !PT ;  /* 0x0000002000037812 */ /* 0x000fe400078e3cff */
[----:B------:R-:W-:Y:S02]  /*4cc0*/  F2FP.BF16.F32.PACK_AB R26, R29, R28 ;  /* 0x0000001c1d1a723e */ /* 0x000fe400000010ff */
[----:B------:R-:W-:-:S02]  /*4cd0*/  F2FP.BF16.F32.PACK_AB R27, R31, R30 ;  /* 0x0000001e1f1b723e */ /* 0x000fc400000010ff */
[----:B------:R-:W-:Y:S02]  /*4ce0*/  F2FP.BF16.F32.PACK_AB R57, R59, R58 ;  /* 0x0000003a3b39723e */ /* 0x000fe400000010ff */
[----:B------:R-:W-:Y:S02]  /*4cf0*/  F2FP.BF16.F32.PACK_AB R88, R89, R88 ;  /* 0x000000585958723e */ /* 0x000fe400000010ff */
[----:B------:R-:W-:Y:S02]  /*4d00*/  F2FP.BF16.F32.PACK_AB R58, R61, R60 ;  /* 0x0000003c3d3a723e */ /* 0x000fe400000010ff */
[----:B------:R-:W-:Y:S02]  /*4d10*/  F2FP.BF16.F32.PACK_AB R59, R63, R62 ;  /* 0x0000003e3f3b723e */ /* 0x000fe400000010ff */
[----:B------:R-:W-:Y:S02]  /*4d20*/  F2FP.BF16.F32.PACK_AB R89, R91, R90 ;  /* 0x0000005a5b59723e */ /* 0x000fe400000010ff */
[----:B------:R-:W-:-:S02]  /*4d30*/  F2FP.BF16.F32.PACK_AB R120, R121, R120 ;  /* 0x000000787978723e */ /* 0x000fc400000010ff */
[----:B------:R-:W-:Y:S02]  /*4d40*/  F2FP.BF16.F32.PACK_AB R90, R93, R92 ;  /* 0x0000005c5d5a723e */ /* 0x000fe400000010ff */
[----:B------:R-:W-:Y:S02]  /*4d50*/  F2FP.BF16.F32.PACK_AB R91, R95, R94 ;  /* 0x0000005e5f5b723e */ /* 0x000fe400000010ff */
[----:B------:R-:W-:Y:S01]  /*4d60*/  F2FP.BF16.F32.PACK_AB R121, R123, R122 ;  /* 0x0000007a7b79723e */ /* 0x000fe200000010ff */
[----:B------:R-:W-:Y:S01]  /*4d70*/  VIADD R3, R3, UR60 ;  /* 0x0000003c03037c36 */ /* 0x000fe20008000000 */
[----:B------:R-:W-:Y:S02]  /*4d80*/  F2FP.BF16.F32.PACK_AB R122, R125, R124 ;  /* 0x0000007c7d7a723e */ /* 0x000fe400000010ff */
        /* <DEDUP_REMOVED lines=51> */
[----:B----4-:R-:W-:Y:S01]  /*50c0*/  F2FP.BF16.F32.PACK_AB R203, R166, R2 ;  /* 0x00000002a6cb723e */ /* 0x010fe200000010ff */
[----:B------:R-:W-:-:S05]  /*50d0*/  VIADD R2, R0, UR60 ;  /* 0x0000003c00027c36 */ /* 0x000fca0008000000 */
[----:B------:R1:W-:Y:S04]  /*50e0*/  STSM.16.M88.4 [R2], R8 ;  /* 0x0000000802007844 */ /* 0x0003e80000000200 */
[----:B------:R-:W-:Y:S04]  /*50f0*/  STSM.16.M88.4 [R2+0x4000], R152 ;  /* 0x0040009802007844 */ /* 0x000fe80000000200 */
[----:B------:R-:W-:Y:S04]  /*5100*/  STSM.16.M88.4 [R2+0x8000], R172 ;  /* 0x008000ac02007844 */ /* 0x000fe80000000200 */
[----:B------:R-:W-:Y:S04]  /*5110*/  STSM.16.M88.4 [R2+0xc000], R188 ;  /* 0x00c000bc02007844 */ /* 0x000fe80000000200 */
[----:B------:R-:W-:Y:S01]  /*5120*/  STSM.16.M88.4 [R2+0x2000], R24 ;  /* 0x0020001802007844 */ /* 0x000fe20000000200 */
[----:B-1----:R-:W-:-:S03]  /*5130*/  LOP3.LUT R8, R0, 0x40, RZ, 0x3c, !PT ;  /* 0x0000004000087812 */ /* 0x002fc600078e3cff */
[----:B------:R-:W-:Y:S04]  /*5140*/  STSM.16.M88.4 [R2+0x6000], R56 ;  /* 0x0060003802007844 */ /* 0x000fe80000000200 */
[----:B------:R-:W-:Y:S04]  /*5150*/  STSM.16.M88.4 [R2+0xa000], R88 ;  /* 0x00a0005802007844 */ /* 0x000fe80000000200 */
[----:B------:R-:W-:Y:S01]  /*5160*/  STSM.16.M88.4 [R2+0xe000], R120 ;  /* 0x00e0007802007844 */ /* 0x000fe20000000200 */
[----:B------:R-:W-:-:S03]  /*5170*/  VIADD R8, R8, UR60 ;  /* 0x0000003c08087c36 */ /* 0x000fc60008000000 */
[----:B------:R-:W-:Y:S04]  /*5180*/  STSM.16.M88.4 [R3], R4 ;  /* 0x0000000403007844 */ /* 0x000fe80000000200 */
[----:B------:R-:W-:Y:S04]  /*5190*/  STSM.16.M88.4 [R3+0x4000], R156 ;  /* 0x0040009c03007844 */ /* 0x000fe80000000200 */
[----:B------:R-:W-:Y:S01]  /*51a0*/  STSM.16.M88.4 [R3+0x8000], R176 ;  /* 0x008000b003007844 */ /* 0x000fe20000000200 */
[----:B------:R-:W-:-:S03]  /*51b0*/  LOP3.LUT R0, R0, 0x60, RZ, 0x3c, !PT ;  /* 0x0000006000007812 */ /* 0x000fc600078e3cff */
[----:B------:R-:W-:Y:S01]  /*51c0*/  STSM.16.M88.4 [R3+0xc000], R192 ;  /* 0x00c000c003007844 */ /* 0x000fe20000000200 */
[----:B------:R-:W-:-:S03]  /*51d0*/  F2FP.BF16.F32.PACK_AB R43, R47, R46 ;  /* 0x0000002e2f2b723e */ /* 0x000fc600000010ff */
[----:B------:R-:W-:Y:S01]  /*51e0*/  STSM.16.M88.4 [R3+0x2000], R32 ;  /* 0x0020002003007844 */ /* 0x000fe20000000200 */
[----:B------:R-:W-:-:S03]  /*51f0*/  F2FP.BF16.F32.PACK_AB R73, R75, R74 ;  /* 0x0000004a4b49723e */ /* 0x000fc600000010ff */
[----:B------:R-:W-:Y:S01]  /*5200*/  STSM.16.M88.4 [R3+0x6000], R64 ;  /* 0x0060004003007844 */ /* 0x000fe20000000200 */
[----:B------:R-:W-:-:S03]  /*5210*/  F2FP.BF16.F32.PACK_AB R104, R105, R104 ;  /* 0x000000686968723e */ /* 0x000fc600000010ff */
[----:B------:R-:W-:Y:S01]  /*5220*/  STSM.16.M88.4 [R3+0xa000], R96 ;  /* 0x00a0006003007844 */ /* 0x000fe20000000200 */
[----:B------:R-:W-:Y:S02]  /*5230*/  F2FP.BF16.F32.PACK_AB R74, R77, R76 ;  /* 0x0000004c4d4a723e */ /* 0x000fe400000010ff */
[----:B------:R-:W-:Y:S01]  /*5240*/  F2FP.BF16.F32.PACK_AB R75, R79, R78 ;  /* 0x0000004e4f4b723e */ /* 0x000fe200000010ff */
[----:B------:R-:W-:Y:S01]  /*5250*/  STSM.16.M88.4 [R3+0xe000], R128 ;  /* 0x00e0008003007844 */ /* 0x000fe20000000200 */
[----:B------:R-:W-:Y:S02]  /*5260*/  F2FP.BF16.F32.PACK_AB R105, R107, R106 ;  /* 0x0000006a6b69723e */ /* 0x000fe400000010ff */
[----:B------:R-:W-:Y:S01]  /*5270*/  F2FP.BF16.F32.PACK_AB R136, R137, R136 ;  /* 0x000000888988723e */ /* 0x000fe200000010ff */
[----:B------:R-:W-:Y:S01]  /*5280*/  STSM.16.M88.4 [R8], R12 ;  /* 0x0000000c08007844 */ /* 0x000fe20000000200 */
[----:B------:R-:W-:Y:S02]  /*5290*/  F2FP.BF16.F32.PACK_AB R106, R109, R108 ;  /* 0x0000006c6d6a723e */ /* 0x000fe400000010ff */
[----:B------:R-:W-:Y:S01]  /*52a0*/  F2FP.BF16.F32.PACK_AB R107, R111, R110 ;  /* 0x0000006e6f6b723e */ /* 0x000fe200000010ff */
[----:B------:R-:W-:Y:S01]  /*52b0*/  STSM.16.M88.4 [R8+0x4000], R160 ;  /* 0x004000a008007844 */ /* 0x000fe20000000200 */
[----:B------:R-:W-:Y:S01]  /*52c0*/  F2FP.BF16.F32.PACK_AB R137, R139, R138 ;  /* 0x0000008a8b89723e */ /* 0x000fe200000010ff */
[----:B------:R-:W-:Y:S01]  /*52d0*/  VIADD R0, R0, UR60 ;  /* 0x0000003c00007c36 */ /* 0x000fe20008000000 */
[----:B------:R-:W-:Y:S01]  /*52e0*/  F2FP.BF16.F32.PACK_AB R138, R141, R140 ;  /* 0x0000008c8d8a723e */ /* 0x000fe200000010ff */
[----:B------:R-:W-:Y:S01]  /*52f0*/  STSM.16.M88.4 [R8+0x8000], R180 ;  /* 0x008000b408007844 */ /* 0x000fe20000000200 */
[----:B------:R-:W-:-:S02]  /*5300*/  F2FP.BF16.F32.PACK_AB R139, R143, R142 ;  /* 0x0000008e8f8b723e */ /* 0x000fc400000010ff */
[----:B------:R-:W-:Y:S01]  /*5310*/  F2FP.BF16.F32.PACK_AB R21, R252, R21 ;  /* 0x00000015fc15723e */ /* 0x000fe200000010ff */
[----:B------:R-:W-:Y:S01]  /*5320*/  STSM.16.M88.4 [R8+0xc000], R196 ;  /* 0x00c000c408007844 */ /* 0x000fe20000000200 */
[----:B------:R-:W-:Y:S02]  /*5330*/  F2FP.BF16.F32.PACK_AB R22, R251, R22 ;  /* 0x00000016fb16723e */ /* 0x000fe400000010ff */
[----:B------:R-:W-:Y:S01]  /*5340*/  F2FP.BF16.F32.PACK_AB R23, R250, R23 ;  /* 0x00000017fa17723e */ /* 0x000fe200000010ff */
[----:B------:R-:W-:Y:S01]  /*5350*/  STSM.16.M88.4 [R8+0x2000], R40 ;  /* 0x0020002808007844 */ /* 0x000fe20000000200 */
[----:B------:R-:W-:Y:S02]  /*5360*/  F2FP.BF16.F32.PACK_AB R168, R237, R168 ;  /* 0x000000a8eda8723e */ /* 0x000fe400000010ff */
[----:B------:R-:W-:Y:S01]  /*5370*/  F2FP.BF16.F32.PACK_AB R169, R236, R169 ;  /* 0x000000a9eca9723e */ /* 0x000fe200000010ff */
[----:B------:R-:W-:Y:S01]  /*5380*/  STSM.16.M88.4 [R8+0x6000], R72 ;  /* 0x0060004808007844 */ /* 0x000fe20000000200 */
[----:B------:R-:W-:-:S02]  /*5390*/  F2FP.BF16.F32.PACK_AB R170, R235, R170 ;  /* 0x000000aaebaa723e */ /* 0x000fc400000010ff */
[----:B------:R-:W-:Y:S01]  /*53a0*/  F2FP.BF16.F32.PACK_AB R171, R234, R171 ;  /* 0x000000abeaab723e */ /* 0x000fe200000010ff */
[----:B------:R-:W-:Y:S01]  /*53b0*/  STSM.16.M88.4 [R8+0xa000], R104 ;  /* 0x00a0006808007844 */ /* 0x000fe20000000200 */
[----:B------:R-:W-:Y:S02]  /*53c0*/  F2FP.BF16.F32.PACK_AB R184, R221, R184 ;  /* 0x000000b8ddb8723e */ /* 0x000fe400000010ff */
[----:B------:R-:W-:Y:S02]  /*53d0*/  F2FP.BF16.F32.PACK_AB R185, R220, R185 ;  /* 0x000000b9dcb9723e */ /* 0x000fe400000010ff */
[----:B------:R-:W-:Y:S02]  /*53e0*/  F2FP.BF16.F32.PACK_AB R186, R219, R186 ;  /* 0x000000badbba723e */ /* 0x000fe400000010ff */
[----:B------:R-:W-:Y:S02]  /*53f0*/  F2FP.BF16.F32.PACK_AB R187, R218, R187 ;  /* 0x000000bbdabb723e */ /* 0x000fe400000010ff */
[----:B------:R-:W-:Y:S01]  /*5400*/  F2FP.BF16.F32.PACK_AB R48, R49, R48 ;  /* 0x000000303130723e */ /* 0x000fe200000010ff */
[----:B------:R-:W-:Y:S01]  /*5410*/  STSM.16.M88.4 [R8+0xe000], R136 ;  /* 0x00e0008808007844 */ /* 0x000fe20000000200 */
[----:B------:R-:W-:-:S02]  /*5420*/  F2FP.BF16.F32.PACK_AB R200, R205, R200 ;  /* 0x000000c8cdc8723e */ /* 0x000fc400000010ff */
[----:B------:R-:W-:Y:S02]  /*5430*/  F2FP.BF16.F32.PACK_AB R201, R204, R201 ;  /* 0x000000c9ccc9723e */ /* 0x000fe400000010ff */
[----:B------:R-:W-:Y:S02]  /*5440*/  F2FP.BF16.F32.PACK_AB R49, R51, R50 ;  /* 0x000000323331723e */ /* 0x000fe400000010ff */
[----:B------:R-:W-:Y:S01]  /*5450*/  F2FP.BF16.F32.PACK_AB R80, R81, R80 ;  /* 0x000000505150723e */ /* 0x000fe200000010ff */
[----:B------:R-:W-:Y:S01]  /*5460*/  STSM.16.M88.4 [R0], R20 ;  /* 0x0000001400007844 */ /* 0x000fe20000000200 */
[----:B------:R-:W-:Y:S02]  /*5470*/  F2FP.BF16.F32.PACK_AB R50, R53, R52 ;  /* 0x000000343532723e */ /* 0x000fe400000010ff */
[----:B------:R-:W-:Y:S02]  /*5480*/  F2FP.BF16.F32.PACK_AB R51, R55, R54 ;  /* 0x000000363733723e */ /* 0x000fe400000010ff */
[----:B------:R-:W-:-:S02]  /*5490*/  F2FP.BF16.F32.PACK_AB R81, R83, R82 ;  /* 0x000000525351723e */ /* 0x000fc400000010ff */
[----:B------:R-:W-:Y:S01]  /*54a0*/  F2FP.BF16.F32.PACK_AB R112, R113, R112 ;  /* 0x000000707170723e */ /* 0x000fe200000010ff */
[----:B------:R-:W-:Y:S01]  /*54b0*/  STSM.16.M88.4 [R0+0x4000], R168 ;  /* 0x004000a800007844 */ /* 0x000fe20000000200 */
[----:B------:R-:W-:Y:S02]  /*54c0*/  F2FP.BF16.F32.PACK_AB R82, R85, R84 ;  /* 0x000000545552723e */ /* 0x000fe400000010ff */
[----:B------:R-:W-:Y:S02]  /*54d0*/  F2FP.BF16.F32.PACK_AB R83, R87, R86 ;  /* 0x000000565753723e */ /* 0x000fe400000010ff */
[----:B------:R-:W-:Y:S02]  /*54e0*/  F2FP.BF16.F32.PACK_AB R113, R115, R114 ;  /* 0x000000727371723e */ /* 0x000fe400000010ff */
[----:B------:R-:W-:Y:S01]  /*54f0*/  F2FP.BF16.F32.PACK_AB R144, R145, R144 ;  /* 0x000000909190723e */ /* 0x000fe200000010ff */
[----:B------:R-:W-:Y:S01]  /*5500*/  STSM.16.M88.4 [R0+0x8000], R184 ;  /* 0x008000b800007844 */ /* 0x000fe20000000200 */
[----:B------:R-:W-:-:S02]  /*5510*/  F2FP.BF16.F32.PACK_AB R114, R117, R116 ;  /* 0x000000747572723e */ /* 0x000fc400000010ff */
[----:B------:R-:W-:Y:S02]  /*5520*/  F2FP.BF16.F32.PACK_AB R115, R119, R118 ;  /* 0x000000767773723e */ /* 0x000fe400000010ff */
[----:B--2---:R-:W-:Y:S01]  /*5530*/  F2FP.BF16.F32.PACK_AB R145, R147, R146 ;  /* 0x000000929391723e */ /* 0x004fe200000010ff */
[----:B------:R-:W-:Y:S01]  /*5540*/  STSM.16.M88.4 [R0+0xc000], R200 ;  /* 0x00c000c800007844 */ /* 0x000fe20000000200 */
[----:B---3--:R-:W-:Y:S02]  /*5550*/  F2FP.BF16.F32.PACK_AB R146, R149, R148 ;  /* 0x000000949592723e */ /* 0x008fe400000010ff */
[----:B------:R-:W-:Y:S01]  /*5560*/  F2FP.BF16.F32.PACK_AB R147, R151, R150 ;  /* 0x000000969793723e */ /* 0x000fe200000010ff */
[----:B------:R-:W-:Y:S04]  /*5570*/  STSM.16.M88.4 [R0+0x2000], R48 ;  /* 0x0020003000007844 */ /* 0x000fe80000000200 */
[----:B------:R-:W-:Y:S04]  /*5580*/  STSM.16.M88.4 [R0+0x6000], R80 ;  /* 0x0060005000007844 */ /* 0x000fe80000000200 */
[----:B------:R-:W-:Y:S04]  /*5590*/  STSM.16.M88.4 [R0+0xa000], R112 ;  /* 0x00a0007000007844 */ /* 0x000fe80000000200 */
[----:B------:R-:W-:Y:S01]  /*55a0*/  STSM.16.M88.4 [R0+0xe000], R144 ;  /* 0x00e0009000007844 */ /* 0x000fe20000000200 */
[----:B------:R1:W-:Y:S06]  /*55b0*/  MEMBAR.ALL.CTA ;  /* 0x0000000000007992 */ /* 0x0003ec0000008000 */
[----:B-1----:R-:W1:Y:S01]  /*55c0*/  FENCE.VIEW.ASYNC.S ;  /* 0x00000000000073c6 */ /* 0x002e620000000000 */
[----:B------:R-:W-:-:S04]  /*55d0*/  SHF.R.U32.HI R165, RZ, 0x5, R167 ;  /* 0x00000005ffa57819 */ /* 0x000fc800000116a7 */
[----:B------:R-:W-:-:S04]  /*55e0*/  LOP3.LUT R165, R165, 0x3, RZ, 0xc0, !PT ;  /* 0x00000003a5a57812 */ /* 0x000fc800078ec0ff */
[----:B------:R-:W-:Y:S01]  /*55f0*/  R2UR UR8, R165 ;  /* 0x00000000a50872ca */ /* 0x000fe200000e0000 */
[----:B------:R-:W-:-:S12]  /*5600*/  UMOV UR10, UR35 ;  /* 0x00000023000a7c82 */ /* 0x000fd80008000000 */
[----:B------:R-:W-:Y:S02]  /*5610*/  ULEA UR9, UR8, UR39, 0x6 ;  /* 0x0000002708097291 */ /* 0x000fe4000f8e303f */
[----:B------:R-:W-:Y:S01]  /*5620*/  ULEA UR8, UR8, UR60, 0xe ;  /* 0x0000003c08087291 */ /* 0x000fe2000f8e703f */
[----:B-1----:R-:W-:Y:S08]  /*5630*/  BAR.SYNC.DEFER_BLOCKING 0x0 ;  /* 0x0000000000007b1d */ /* 0x002ff00000010000 */
[----:B------:R1:W-:Y:S01]  /*5640*/  UTMASTG.2D [UR8], [UR4] ;  /* 0x00000008040073b5 */ /* 0x0003e20008008000 */
[----:B------:R0:W-:Y:S01]  /*5650*/  UTMACMDFLUSH ;  /* 0x00000000000079b7 */ /* 0x0001e20000000000 */
[----:B------:R-:W-:-:S04]  /*5660*/  DEPBAR.LE SB0, 0x0 ;  /* 0x000080000000791a */ /* 0x000fc80000000000 */
[----:B------:R-:W-:Y:S01]  /*5670*/  BAR.SYNC.DEFER_BLOCKING 0x0 ;  /* 0x0000000000007b1d */ /* 0x000fe20000010000 */
[----:B------:R-:W-:-:S05]  /*5680*/  ELECT P0, URZ, PT ;  /* 0x00000000003f782f */ /* 0x000fca0003800000 */
[----:B-1----:R-:W-:Y:S08]  /*5690*/  EXIT ;  /* 0x000000000000794d */ /* 0x002ff00003800000 */
.L_x_48:
[----:B------:R-:W1:Y:S02]  /*56a0*/  SYNCS.PHASECHK.TRANS64.TRYWAIT P0, [UR60+0x18000], R2 ;  /* 0x01800002ff0075a7 */ /* 0x000e64000800017c */
[----:B-1----:R-:W-:Y:S05]  /*56b0*/  @!P0 BRA `(.L_x_48) ;  /* 0xfffffffc00f88947 */ /* 0x002fea000383ffff */
[----:B------:R-:W-:Y:S05]  /*56c0*/  BRA `(.L_x_50) ;  /* 0xffffffd8009c7947 */ /* 0x000fea000383ffff */
.L_x_51:
[----:B------:R-:W-:-:S00]  /*56d0*/  BRA `(.L_x_51) ;  /* 0xfffffffc00fc7947 */ /* 0x000fc0000383ffff */
[----:B------:R-:W-:-:S00]  /*56e0*/  NOP ;  /* 0x0000000000007918 */ /* 0x000fc00000000000 */
        /* <DEDUP_REMOVED lines=9> */
.L_x_52:


//--------------------- .nv.shared.gluon_wgmma    --------------------------
	.section	.nv.shared.gluon_wgmma,"aw",@nobits
	.sectionflags	@""
	.align	16
	.zero		1024


//--------------------- .nv.shared.reserved.0     --------------------------
	.section	.nv.shared.reserved.0,"aw",@nobits
	.weak		__nv_reservedSMEM_offset_0_alias
	.size		__nv_reservedSMEM_offset_0_alias, 0, 0
	.other		__nv_reservedSMEM_offset_0_alias,@"STO_CUDA_RESERVED_SHARED STV_DEFAULT"
__nv_reservedSMEM_offset_0_alias:
	.zero		0


//--------------------- .nv.constant0.gluon_wgmma --------------------------
	.section	.nv.constant0.gluon_wgmma,"a",@progbits
	.sectionflags	@""
	.align	4
.nv.constant0.gluon_wgmma:
	.zero		608


//--------------------- SYMBOLS --------------------------

	.type		.nv.reservedSmem.offset0,@object
	.size		.nv.reservedSmem.offset0,0x4
